// auto-generated by cutlass_sweep.gemm — config: {"arch": "sm_90", "cluster_m": 1, "cluster_n": 2, "dtype": "e4m3", "dtype_b": "e4m3", "layout": "nt", "stages": 0, "tile_k": 64, "tile_m": 64, "tile_n": 256}
#include "cutlass/cutlass.h"
#include "cutlass/gemm/collective/collective_builder.hpp"
#include "cutlass/gemm/device/gemm_universal_adapter.h"
#include "cutlass/gemm/kernel/gemm_universal.hpp"
#include "cutlass/epilogue/collective/collective_builder.hpp"

using ElemA = cutlass::float_e4m3_t;
using ElemB = cutlass::float_e4m3_t;
using ElemCD = cutlass::float_e4m3_t;
using Acc  = float;
using TileShape    = cute::Shape<cute::_64, cute::_256, cute::_64>;
using ClusterShape = cute::Shape<cute::_1, cute::_2, cute::_1>;

using CollectiveEpilogue = typename cutlass::epilogue::collective::CollectiveBuilder<
    cutlass::arch::Sm90, cutlass::arch::OpClassTensorOp,
    TileShape, ClusterShape,
    cutlass::epilogue::collective::EpilogueTileAuto,
    Acc, Acc,
    ElemCD, cutlass::layout::RowMajor, 128 / cutlass::sizeof_bits<ElemCD>::value,
    ElemCD, cutlass::layout::RowMajor, 128 / cutlass::sizeof_bits<ElemCD>::value,
    cutlass::epilogue::collective::EpilogueScheduleAuto
  >::CollectiveOp;

using CollectiveMainloop = typename cutlass::gemm::collective::CollectiveBuilder<
    cutlass::arch::Sm90, cutlass::arch::OpClassTensorOp,
    ElemA, cutlass::layout::RowMajor, 128 / cutlass::sizeof_bits<ElemA>::value,
    ElemB, cutlass::layout::ColumnMajor, 128 / cutlass::sizeof_bits<ElemB>::value,
    Acc,
    TileShape, ClusterShape,
    cutlass::gemm::collective::StageCountAutoCarveout<static_cast<int>(sizeof(typename CollectiveEpilogue::SharedStorage))>,
    cutlass::gemm::collective::KernelScheduleAuto
  >::CollectiveOp;

using GemmKernel = cutlass::gemm::kernel::GemmUniversal<
    cute::Shape<int,int,int,int>,
    CollectiveMainloop,
    CollectiveEpilogue
>;
using Gemm = cutlass::gemm::device::GemmUniversalAdapter<GemmKernel>;

// Force the device kernel symbol into the cubin without needing a host main.
auto* _anchor = &cutlass::device_kernel<GemmKernel>;


// ===== COMPILED SASS (sm_90a) =====

	.target	sm_90a

	.elftype	@"ET_EXEC"


//--------------------- .note.nv.tkinfo           --------------------------
	.section	.note.nv.tkinfo,"",@"SHT_NOTE"
	.sectionflags	@"SHF_NOTE_NV_TKINFO"
	.tkinfo
        /*0018*/ 	.word	0x00000002
        /*0030*/ 	.string	""
        /*0030*/ 	.string	"ptxas"
        /*0030*/ 	.string	"Cuda compilation tools, release 13.0, V13.0.88"
        /*0030*/ 	.string	"Build cuda_13.0.r13.0/compiler.36424714_0"
        /*0030*/ 	.string	"-arch sm_90a -m 64 "



//--------------------- .note.nv.cuinfo           --------------------------
	.section	.note.nv.cuinfo,"",@"SHT_NOTE"
	.sectionflags	@"SHF_NOTE_NV_CUINFO"
        /*0018*/ 	.short	0x0002
        /*001a*/ 	.short	0x005a
        /*001c*/ 	.short	0x0082
	.zero		2


//--------------------- .nv.info                  --------------------------
	.section	.nv.info,"",@"SHT_CUDA_INFO"
	.align	4


	//----- nvinfo : EIATTR_REGCOUNT
	.align		4
        /*0000*/ 	.byte	0x04, 0x2f
        /*0002*/ 	.short	(.L_12 - .L_11)
	.align		4
.L_11:
        /*0004*/ 	.word	index@(_ZN7cutlass13device_kernelINS_4gemm6kernel13GemmUniversalIN4cute5tupleIJiiiiEEENS1_10collective13CollectiveMmaINS1_37MainloopSm90TmaGmmaWarpSpecializedFP8ILi11ENS5_IJNS4_1CILi1EEENSA_ILi2EEESB_EEENS1_32KernelTmaWarpSpecializedPingpongEEENS5_IJNSA_ILi64EEENSA_ILi256EEESG_EEENS_12float_e4m3_tENS5_IJlSB_lEEESJ_SK_NS4_8TiledMMAINS4_8MMA_AtomIJNS4_4SM904GMMA31MMA_64x256x32_F32E4M3E4M3_SS_TNILNSO_7ScaleInE1ELSQ_1EEEEEENS4_6LayoutINS5_IJSB_SB_SB_EEENS5_IJNSA_ILi0EEESV_SV_EEEEENS5_IJNS4_10UnderscoreESY_SY_EEEEENS4_23SM90_TMA_LOAD_MULTICASTENS4_14ComposedLayoutINS4_7SwizzleILi2ELi4ELi3EEENS4_18smem_ptr_flag_bitsILi8EEENST_INS5_IJNSA_ILi8EEESG_EEENS5_IJSG_SB_EEEEEEEvNS4_8identityENS4_13SM90_TMA_LOADES1B_vS1C_EENS_8epilogue10collective6detail29Sm90TmaWarpSpecializedAdapterINS1G_15DefaultEpilogueISJ_SK_SK_NS1F_6thread17LinearCombinationISJ_Li1EffLNS1K_9ScaleType4KindE0ELNS_15FloatRoundStyleE2ESJ_EENS1_15EpilogueDefaultEEEEEvvEEEEvNT_6ParamsE)
        /*0008*/ 	.word	0x000000a8


	//----- nvinfo : EIATTR_FRAME_SIZE
	.align		4
.L_12:
        /*000c*/ 	.byte	0x04, 0x11
        /*000e*/ 	.short	(.L_14 - .L_13)
	.align		4
.L_13:
        /*0010*/ 	.word	index@(_ZN7cutlass13device_kernelINS_4gemm6kernel13GemmUniversalIN4cute5tupleIJiiiiEEENS1_10collective13CollectiveMmaINS1_37MainloopSm90TmaGmmaWarpSpecializedFP8ILi11ENS5_IJNS4_1CILi1EEENSA_ILi2EEESB_EEENS1_32KernelTmaWarpSpecializedPingpongEEENS5_IJNSA_ILi64EEENSA_ILi256EEESG_EEENS_12float_e4m3_tENS5_IJlSB_lEEESJ_SK_NS4_8TiledMMAINS4_8MMA_AtomIJNS4_4SM904GMMA31MMA_64x256x32_F32E4M3E4M3_SS_TNILNSO_7ScaleInE1ELSQ_1EEEEEENS4_6LayoutINS5_IJSB_SB_SB_EEENS5_IJNSA_ILi0EEESV_SV_EEEEENS5_IJNS4_10UnderscoreESY_SY_EEEEENS4_23SM90_TMA_LOAD_MULTICASTENS4_14ComposedLayoutINS4_7SwizzleILi2ELi4ELi3EEENS4_18smem_ptr_flag_bitsILi8EEENST_INS5_IJNSA_ILi8EEESG_EEENS5_IJSG_SB_EEEEEEEvNS4_8identityENS4_13SM90_TMA_LOADES1B_vS1C_EENS_8epilogue10collective6detail29Sm90TmaWarpSpecializedAdapterINS1G_15DefaultEpilogueISJ_SK_SK_NS1F_6thread17LinearCombinationISJ_Li1EffLNS1K_9ScaleType4KindE0ELNS_15FloatRoundStyleE2ESJ_EENS1_15EpilogueDefaultEEEEEvvEEEEvNT_6ParamsE)
        /*0014*/ 	.word	0x00000118


	//----- nvinfo : EIATTR_MIN_STACK_SIZE
	.align		4
.L_14:
        /*0018*/ 	.byte	0x04, 0x12
        /*001a*/ 	.short	(.L_16 - .L_15)
	.align		4
.L_15:
        /*001c*/ 	.word	index@(_ZN7cutlass13device_kernelINS_4gemm6kernel13GemmUniversalIN4cute5tupleIJiiiiEEENS1_10collective13CollectiveMmaINS1_37MainloopSm90TmaGmmaWarpSpecializedFP8ILi11ENS5_IJNS4_1CILi1EEENSA_ILi2EEESB_EEENS1_32KernelTmaWarpSpecializedPingpongEEENS5_IJNSA_ILi64EEENSA_ILi256EEESG_EEENS_12float_e4m3_tENS5_IJlSB_lEEESJ_SK_NS4_8TiledMMAINS4_8MMA_AtomIJNS4_4SM904GMMA31MMA_64x256x32_F32E4M3E4M3_SS_TNILNSO_7ScaleInE1ELSQ_1EEEEEENS4_6LayoutINS5_IJSB_SB_SB_EEENS5_IJNSA_ILi0EEESV_SV_EEEEENS5_IJNS4_10UnderscoreESY_SY_EEEEENS4_23SM90_TMA_LOAD_MULTICASTENS4_14ComposedLayoutINS4_7SwizzleILi2ELi4ELi3EEENS4_18smem_ptr_flag_bitsILi8EEENST_INS5_IJNSA_ILi8EEESG_EEENS5_IJSG_SB_EEEEEEEvNS4_8identityENS4_13SM90_TMA_LOADES1B_vS1C_EENS_8epilogue10collective6detail29Sm90TmaWarpSpecializedAdapterINS1G_15DefaultEpilogueISJ_SK_SK_NS1F_6thread17LinearCombinationISJ_Li1EffLNS1K_9ScaleType4KindE0ELNS_15FloatRoundStyleE2ESJ_EENS1_15EpilogueDefaultEEEEEvvEEEEvNT_6ParamsE)
        /*0020*/ 	.word	0x00000118
.L_16:


//--------------------- .nv.compat                --------------------------
	.section	.nv.compat,"",@"SHT_CUDA_COMPAT_INFO"
	.align	4
        /*0000*/ 	.byte	0x02, 0x09, 0x01, 0x00, 0x02, 0x02, 0x04, 0x00, 0x02, 0x05, 0x05, 0x00, 0x03, 0x07, 0x01, 0x01
        /*0010*/ 	.byte	0x02, 0x03, 0x01, 0x00, 0x02, 0x06, 0x01, 0x00, 0x04, 0x0b, 0x08, 0x00, 0x00, 0x00, 0x00, 0x00
        /*0020*/ 	.byte	0x00, 0x00, 0x00, 0x00


//--------------------- .nv.info._ZN7cutlass13device_kernelINS_4gemm6kernel13GemmUniversalIN4cute5tupleIJiiiiEEENS1_10collective13CollectiveMmaINS1_37MainloopSm90TmaGmmaWarpSpecializedFP8ILi11ENS5_IJNS4_1CILi1EEENSA_ILi2EEESB_EEENS1_32KernelTmaWarpSpecializedPingpongEEENS5_IJNSA_ILi64EEENSA_ILi256EEESG_EEENS_12float_e4m3_tENS5_IJlSB_lEEESJ_SK_NS4_8TiledMMAINS4_8MMA_AtomIJNS4_4SM904GMMA31MMA_64x256x32_F32E4M3E4M3_SS_TNILNSO_7ScaleInE1ELSQ_1EEEEEENS4_6LayoutINS5_IJSB_SB_SB_EEENS5_IJNSA_ILi0EEESV_SV_EEEEENS5_IJNS4_10UnderscoreESY_SY_EEEEENS4_23SM90_TMA_LOAD_MULTICASTENS4_14ComposedLayoutINS4_7SwizzleILi2ELi4ELi3EEENS4_18smem_ptr_flag_bitsILi8EEENST_INS5_IJNSA_ILi8EEESG_EEENS5_IJSG_SB_EEEEEEEvNS4_8identityENS4_13SM90_TMA_LOADES1B_vS1C_EENS_8epilogue10collective6detail29Sm90TmaWarpSpecializedAdapterINS1G_15DefaultEpilogueISJ_SK_SK_NS1F_6thread17LinearCombinationISJ_Li1EffLNS1K_9ScaleType4KindE0ELNS_15FloatRoundStyleE2ESJ_EENS1_15EpilogueDefaultEEEEEvvEEEEvNT_6ParamsE --------------------------
	.section	.nv.info._ZN7cutlass13device_kernelINS_4gemm6kernel13GemmUniversalIN4cute5tupleIJiiiiEEENS1_10collective13CollectiveMmaINS1_37MainloopSm90TmaGmmaWarpSpecializedFP8ILi11ENS5_IJNS4_1CILi1EEENSA_ILi2EEESB_EEENS1_32KernelTmaWarpSpecializedPingpongEEENS5_IJNSA_ILi64EEENSA_ILi256EEESG_EEENS_12float_e4m3_tENS5_IJlSB_lEEESJ_SK_NS4_8TiledMMAINS4_8MMA_AtomIJNS4_4SM904GMMA31MMA_64x256x32_F32E4M3E4M3_SS_TNILNSO_7ScaleInE1ELSQ_1EEEEEENS4_6LayoutINS5_IJSB_SB_SB_EEENS5_IJNSA_ILi0EEESV_SV_EEEEENS5_IJNS4_10UnderscoreESY_SY_EEEEENS4_23SM90_TMA_LOAD_MULTICASTENS4_14ComposedLayoutINS4_7SwizzleILi2ELi4ELi3EEENS4_18smem_ptr_flag_bitsILi8EEENST_INS5_IJNSA_ILi8EEESG_EEENS5_IJSG_SB_EEEEEEEvNS4_8identityENS4_13SM90_TMA_LOADES1B_vS1C_EENS_8epilogue10collective6detail29Sm90TmaWarpSpecializedAdapterINS1G_15DefaultEpilogueISJ_SK_SK_NS1F_6thread17LinearCombinationISJ_Li1EffLNS1K_9ScaleType4KindE0ELNS_15FloatRoundStyleE2ESJ_EENS1_15EpilogueDefaultEEEEEvvEEEEvNT_6ParamsE,"",@"SHT_CUDA_INFO"
	.sectionflags	@""
	.align	4


	//----- nvinfo : EIATTR_CUDA_API_VERSION
	.align		4
        /*0000*/ 	.byte	0x04, 0x37
        /*0002*/ 	.short	(.L_18 - .L_17)
.L_17:
        /*0004*/ 	.word	0x00000082


	//----- nvinfo : EIATTR_KPARAM_INFO
	.align		4
.L_18:
        /*0008*/ 	.byte	0x04, 0x17
        /*000a*/ 	.short	(.L_20 - .L_19)
.L_19:
        /*000c*/ 	.word	0x00000000
        /*0010*/ 	.short	0x0000
        /*0012*/ 	.short	0x0070
        /*0014*/ 	.byte	0x00, 0xf0, 0x01, 0x10


	//----- nvinfo : EIATTR_SPARSE_MMA_MASK
	.align		4
.L_20:
        /*0018*/ 	.byte	0x03, 0x50
        /*001a*/ 	.short	0x0000


	//----- nvinfo : EIATTR_MAXREG_COUNT
	.align		4
        /*001c*/ 	.byte	0x03, 0x1b
        /*001e*/ 	.short	0x00a8


	//----- nvinfo : EIATTR_NUM_BARRIERS
	.align		4
        /*0020*/ 	.byte	0x02, 0x4c
        /*0022*/ 	.byte	0x01
	.zero		1


	//----- nvinfo : EIATTR_ANNOTATIONS
	.align		4
        /*0024*/ 	.byte	0x04, 0x55
        /*0026*/ 	.short	(.L_22 - .L_21)


	//   ....[0]....
.L_21:
        /*0028*/ 	.word	0x00000001
        /*002c*/ 	.byte	0xd0, 0x07, 0x00, 0x00, 0x01, 0x00, 0x00, 0x00, 0xd0, 0x0e, 0x00, 0x00, 0x01, 0x00, 0x00, 0x00
        /* <DEDUP_REMOVED lines=208> */
        /*0d3c*/ 	.byte	0xd0, 0x06, 0x01, 0x00, 0x01, 0x00, 0x00, 0x00, 0x20, 0x07, 0x01, 0x00


	//----- nvinfo : EIATTR_MERCURY_ISA_VERSION
	.align		4
.L_22:
        /*0d48*/ 	.byte	0x03, 0x5f
        /*0d4a*/ 	.short	0x0101


	//----- nvinfo : EIATTR_INT_WARP_WIDE_INSTR_OFFSETS
	.align		4
        /*0d4c*/ 	.byte	0x04, 0x31
        /*0d4e*/ 	.short	(.L_24 - .L_23)


	//   ....[0]....
.L_23:
        /*0d50*/ 	.word	0x00000690


	//   ....[1]....
        /*0d54*/ 	.word	0x000006a0


	//   ....[2]....
        /*0d58*/ 	.word	0x000006e0


	//   ....[3]....
        /*0d5c*/ 	.word	0x00000710


	//   ....[4]....
        /*0d60*/ 	.word	0x00000720


	//   ....[5]....
        /*0d64*/ 	.word	0x00000760


	//   ....[6]....
        /*0d68*/ 	.word	0x00000890


	//   ....[7]....
        /*0d6c*/ 	.word	0x000008c0


	//   ....[8]....
        /*0d70*/ 	.word	0x000056a0


	//----- nvinfo : EIATTR_COOP_GROUP_MASK_REGIDS
	.align		4
.L_24:
        /*0d74*/ 	.byte	0x04, 0x29
        /*0d76*/ 	.short	(.L_26 - .L_25)


	//   ....[0]....
.L_25:
        /*0d78*/ 	.word	0xffffffff


	//   ....[1]....
        /*0d7c*/ 	.word	0xffffffff


	//   ....[2]....
        /*0d80*/ 	.word	0xffffffff


	//   ....[3]....
        /*0d84*/ 	.word	0xffffffff


	//   ....[4]....
        /*0d88*/ 	.word	0xffffffff


	//   ....[5]....
        /*0d8c*/ 	.word	0xffffffff


	//   ....[6]....
        /*0d90*/ 	.word	0xffffffff


	//----- nvinfo : EIATTR_COOP_GROUP_INSTR_OFFSETS
	.align		4
.L_26:
        /*0d94*/ 	.byte	0x04, 0x28
        /*0d96*/ 	.short	(.L_28 - .L_27)


	//   ....[0]....
.L_27:
        /*0d98*/ 	.word	0x00000070


	//   ....[1]....
        /*0d9c*/ 	.word	0x00000090


	//   ....[2]....
        /*0da0*/ 	.word	0x00000190


	//   ....[3]....
        /*0da4*/ 	.word	0x000004c0


	//   ....[4]....
        /*0da8*/ 	.word	0x00000510


	//   ....[5]....
        /*0dac*/ 	.word	0x000005d0


	//   ....[6]....
        /*0db0*/ 	.word	0x00000a20


	//----- nvinfo : EIATTR_REG_RECONFIG
	.align		4
.L_28:
        /*0db4*/ 	.byte	0x01, 0x54
	.zero		2


	//----- nvinfo : EIATTR_MBARRIER_INSTR_OFFSETS
	.align		4
        /*0db8*/ 	.byte	0x04, 0x39
        /*0dba*/ 	.short	(.L_30 - .L_29)


	//   ....[0]....
.L_29:
        /*0dbc*/ 	.word	0x00000330
        /*0dc0*/ 	.word	0x000000ff
        /*0dc4*/ 	.word	0x00000000
        /*0dc8*/ 	.short	0x0100
        /*0dca*/ 	.byte	0x07
	.zero		1


	//   ....[1]....
        /*0dcc*/ 	.word	0x00000340
        /*0dd0*/ 	.word	0x000000ff
        /*0dd4*/ 	.word	0x00000058
        /*0dd8*/ 	.short	0x0100
        /*0dda*/ 	.byte	0x07
	.zero		1


	//   ....[2]....
        /*0ddc*/ 	.word	0x00000350
        /*0de0*/ 	.word	0x000000ff
        /*0de4*/ 	.word	0x00000008
        /*0de8*/ 	.short	0x0100
        /*0dea*/ 	.byte	0x07
	.zero		1


	//   ....[3]....
        /*0dec*/ 	.word	0x00000360
        /*0df0*/ 	.word	0x000000ff
        /*0df4*/ 	.word	0x00000060
        /*0df8*/ 	.short	0x0100
        /*0dfa*/ 	.byte	0x07
	.zero		1


	//   ....[4]....
        /*0dfc*/ 	.word	0x00000370
        /*0e00*/ 	.word	0x000000ff
        /*0e04*/ 	.word	0x00000010
        /*0e08*/ 	.short	0x0100
        /*0e0a*/ 	.byte	0x07
	.zero		1


	//   ....[5]....
        /*0e0c*/ 	.word	0x00000380
        /*0e10*/ 	.word	0x000000ff
        /*0e14*/ 	.word	0x00000068
        /*0e18*/ 	.short	0x0100
        /*0e1a*/ 	.byte	0x07
	.zero		1


	//   ....[6]....
        /*0e1c*/ 	.word	0x00000390
        /*0e20*/ 	.word	0x000000ff
        /*0e24*/ 	.word	0x00000018
        /*0e28*/ 	.short	0x0100
        /*0e2a*/ 	.byte	0x07
	.zero		1


	//   ....[7]....
        /*0e2c*/ 	.word	0x000003a0
        /*0e30*/ 	.word	0x000000ff
        /*0e34*/ 	.word	0x00000070
        /*0e38*/ 	.short	0x0100
        /*0e3a*/ 	.byte	0x07
	.zero		1


	//   ....[8]....
        /*0e3c*/ 	.word	0x000003b0
        /*0e40*/ 	.word	0x000000ff
        /*0e44*/ 	.word	0x00000020
        /*0e48*/ 	.short	0x0100
        /*0e4a*/ 	.byte	0x07
	.zero		1


	//   ....[9]....
        /*0e4c*/ 	.word	0x000003c0
        /*0e50*/ 	.word	0x000000ff
        /*0e54*/ 	.word	0x00000078
        /*0e58*/ 	.short	0x0100
        /*0e5a*/ 	.byte	0x07
	.zero		1


	//   ....[10]....
        /*0e5c*/ 	.word	0x000003d0
        /*0e60*/ 	.word	0x000000ff
        /*0e64*/ 	.word	0x00000028
        /*0e68*/ 	.short	0x0100
        /*0e6a*/ 	.byte	0x07
	.zero		1


	//   ....[11]....
        /*0e6c*/ 	.word	0x000003e0
        /*0e70*/ 	.word	0x000000ff
        /*0e74*/ 	.word	0x00000080
        /*0e78*/ 	.short	0x0100
        /*0e7a*/ 	.byte	0x07
	.zero		1


	//   ....[12]....
        /*0e7c*/ 	.word	0x000003f0
        /*0e80*/ 	.word	0x000000ff
        /*0e84*/ 	.word	0x00000030
        /*0e88*/ 	.short	0x0100
        /*0e8a*/ 	.byte	0x07
	.zero		1


	//   ....[13]....
        /*0e8c*/ 	.word	0x00000400
        /*0e90*/ 	.word	0x000000ff
        /*0e94*/ 	.word	0x00000088
        /*0e98*/ 	.short	0x0100
        /*0e9a*/ 	.byte	0x07
	.zero		1


	//   ....[14]....
        /*0e9c*/ 	.word	0x00000410
        /*0ea0*/ 	.word	0x000000ff
        /*0ea4*/ 	.word	0x00000038
        /*0ea8*/ 	.short	0x0100
        /*0eaa*/ 	.byte	0x07
	.zero		1


	//   ....[15]....
        /*0eac*/ 	.word	0x00000420
        /*0eb0*/ 	.word	0x000000ff
        /*0eb4*/ 	.word	0x00000090
        /*0eb8*/ 	.short	0x0100
        /*0eba*/ 	.byte	0x07
	.zero		1


	//   ....[16]....
        /*0ebc*/ 	.word	0x00000430
        /*0ec0*/ 	.word	0x000000ff
        /*0ec4*/ 	.word	0x00000040
        /*0ec8*/ 	.short	0x0100
        /*0eca*/ 	.byte	0x07
	.zero		1


	//   ....[17]....
        /*0ecc*/ 	.word	0x00000440
        /*0ed0*/ 	.word	0x000000ff
        /*0ed4*/ 	.word	0x00000098
        /*0ed8*/ 	.short	0x0100
        /*0eda*/ 	.byte	0x07
	.zero		1


	//   ....[18]....
        /*0edc*/ 	.word	0x00000450
        /*0ee0*/ 	.word	0x000000ff
        /*0ee4*/ 	.word	0x00000048
        /*0ee8*/ 	.short	0x0100
        /*0eea*/ 	.byte	0x07
	.zero		1


	//   ....[19]....
        /*0eec*/ 	.word	0x00000460
        /*0ef0*/ 	.word	0x000000ff
        /*0ef4*/ 	.word	0x000000a0
        /*0ef8*/ 	.short	0x0100
        /*0efa*/ 	.byte	0x07
	.zero		1


	//   ....[20]....
        /*0efc*/ 	.word	0x00000470
        /*0f00*/ 	.word	0x000000ff
        /*0f04*/ 	.word	0x00000050
        /*0f08*/ 	.short	0x0100
        /*0f0a*/ 	.byte	0x07
	.zero		1


	//   ....[21]....
        /*0f0c*/ 	.word	0x00000480
        /*0f10*/ 	.word	0x000000ff
        /*0f14*/ 	.word	0x000000a8
        /*0f18*/ 	.short	0x0100
        /*0f1a*/ 	.byte	0x07
	.zero		1


	//   ....[22]....
        /*0f1c*/ 	.word	0x00000900
        /*0f20*/ 	.word	0x000000ff
        /*0f24*/ 	.word	0x000000e0
        /*0f28*/ 	.short	0x0100
        /*0f2a*/ 	.byte	0x07
	.zero		1


	//   ....[23]....
        /*0f2c*/ 	.word	0x00000960
        /*0f30*/ 	.word	0x000000ff
        /*0f34*/ 	.word	0x000000e8
        /*0f38*/ 	.short	0x0100
        /*0f3a*/ 	.byte	0x07
	.zero		1


	//   ....[24]....
        /*0f3c*/ 	.word	0x000009a0
        /*0f40*/ 	.word	0x000000ff
        /*0f44*/ 	.word	0x000000c0
        /*0f48*/ 	.short	0x0100
        /*0f4a*/ 	.byte	0x0a
	.zero		1


	//   ....[25]....
        /*0f4c*/ 	.word	0x000009b0
        /*0f50*/ 	.word	0x000000ff
        /*0f54*/ 	.word	0x000000c8
        /*0f58*/ 	.short	0x0100
        /*0f5a*/ 	.byte	0x0a
	.zero		1


	//   ....[26]....
        /*0f5c*/ 	.word	0x000009c0
        /*0f60*/ 	.word	0x000000ff
        /*0f64*/ 	.word	0x000000d0
        /*0f68*/ 	.short	0x0100
        /*0f6a*/ 	.byte	0x0a
	.zero		1


	//   ....[27]....
        /*0f6c*/ 	.word	0x000009d0
        /*0f70*/ 	.word	0x000000ff
        /*0f74*/ 	.word	0x000000d8
        /*0f78*/ 	.short	0x0100
        /*0f7a*/ 	.byte	0x0a
	.zero		1


	//   ....[28]....
        /*0f7c*/ 	.word	0x00001880
        /*0f80*/ 	.word	0x000000ff
        /*0f84*/ 	.word	0xfffffff8
        /*0f88*/ 	.short	0x010a
        /*0f8a*/ 	.byte	0x11
	.zero		1


	//   ....[29]....
        /*0f8c*/ 	.word	0x00002260
        /*0f90*/ 	.word	0x000000ff
        /*0f94*/ 	.word	0x00000000
        /*0f98*/ 	.short	0x010a
        /*0f9a*/ 	.byte	0x06
	.zero		1


	//   ....[30]....
        /*0f9c*/ 	.word	0x000022a0
        /*0fa0*/ 	.word	0x000000ff
        /*0fa4*/ 	.word	0x00000000
        /*0fa8*/ 	.short	0x010a
        /*0faa*/ 	.byte	0x06
	.zero		1


	//   ....[31]....
        /*0fac*/ 	.word	0x00003480
        /*0fb0*/ 	.word	0x000000ff
        /*0fb4*/ 	.word	0x00000000
        /*0fb8*/ 	.short	0x010a
        /*0fba*/ 	.byte	0x09
	.zero		1


	//   ....[32]....
        /*0fbc*/ 	.word	0x000034c0
        /*0fc0*/ 	.word	0x000000ff
        /*0fc4*/ 	.word	0x00000000
        /*0fc8*/ 	.short	0x010a
        /*0fca*/ 	.byte	0x09
	.zero		1


	//   ....[33]....
        /*0fcc*/ 	.word	0x00004550
        /*0fd0*/ 	.word	0x000000e5
        /*0fd4*/ 	.word	0x00000000
        /*0fd8*/ 	.short	0x0101
        /*0fda*/ 	.byte	0x3f
	.zero		1


	//   ....[34]....
        /*0fdc*/ 	.word	0x00005600
        /*0fe0*/ 	.word	0x000000e3
        /*0fe4*/ 	.word	0x00000000
        /*0fe8*/ 	.short	0x0101
        /*0fea*/ 	.byte	0x1d
	.zero		1


	//   ....[35]....
        /*0fec*/ 	.word	0x00005760
        /*0ff0*/ 	.word	0x00000018
        /*0ff4*/ 	.word	0x00000000
        /*0ff8*/ 	.short	0x0101
        /*0ffa*/ 	.byte	0x3f
	.zero		1


	//   ....[36]....
        /*0ffc*/ 	.word	0x00005810
        /*1000*/ 	.word	0x000000ff
        /*1004*/ 	.word	0x00000008
        /*1008*/ 	.short	0x010a
        /*100a*/ 	.byte	0x11
	.zero		1


	//   ....[37]....
        /*100c*/ 	.word	0x0000ea00
        /*1010*/ 	.word	0x00000003
        /*1014*/ 	.word	0x00000000
        /*1018*/ 	.short	0x0101
        /*101a*/ 	.byte	0x1d
	.zero		1


	//   ....[38]....
        /*101c*/ 	.word	0x0000f440
        /*1020*/ 	.word	0x0000000b
        /*1024*/ 	.word	0x00000058
        /*1028*/ 	.short	0x010a
        /*102a*/ 	.byte	0x3f
	.zero		1


	//   ....[39]....
        /*102c*/ 	.word	0x0000f810
        /*1030*/ 	.word	0x00000005
        /*1034*/ 	.word	0x000000e8
        /*1038*/ 	.short	0x0101
        /*103a*/ 	.byte	0x3f
	.zero		1


	//   ....[40]....
        /*103c*/ 	.word	0x00010020
        /*1040*/ 	.word	0x00000007
        /*1044*/ 	.word	0x00000000
        /*1048*/ 	.short	0x010a
        /*104a*/ 	.byte	0x3f
	.zero		1


	//   ....[41]....
        /*104c*/ 	.word	0x000100a0
        /*1050*/ 	.word	0x00000008
        /*1054*/ 	.word	0x00000000
        /*1058*/ 	.short	0x010a
        /*105a*/ 	.byte	0x3f
	.zero		1


	//   ....[42]....
        /*105c*/ 	.word	0x00010130
        /*1060*/ 	.word	0x00000009
        /*1064*/ 	.word	0x00000000
        /*1068*/ 	.short	0x010a
        /*106a*/ 	.byte	0x3f
	.zero		1


	//   ....[43]....
        /*106c*/ 	.word	0x000101c0
        /*1070*/ 	.word	0x00000008
        /*1074*/ 	.word	0x00000000
        /*1078*/ 	.short	0x010a
        /*107a*/ 	.byte	0x3f
	.zero		1


	//   ....[44]....
        /*107c*/ 	.word	0x00010250
        /*1080*/ 	.word	0x00000009
        /*1084*/ 	.word	0x00000000
        /*1088*/ 	.short	0x010a
        /*108a*/ 	.byte	0x3f
	.zero		1


	//   ....[45]....
        /*108c*/ 	.word	0x000102e0
        /*1090*/ 	.word	0x00000008
        /*1094*/ 	.word	0x00000000
        /*1098*/ 	.short	0x010a
        /*109a*/ 	.byte	0x3f
	.zero		1


	//   ....[46]....
        /*109c*/ 	.word	0x00010370
        /*10a0*/ 	.word	0x00000009
        /*10a4*/ 	.word	0x00000000
        /*10a8*/ 	.short	0x010a
        /*10aa*/ 	.byte	0x3f
	.zero		1


	//   ....[47]....
        /*10ac*/ 	.word	0x00010400
        /*10b0*/ 	.word	0x00000008
        /*10b4*/ 	.word	0x00000000
        /*10b8*/ 	.short	0x010a
        /*10ba*/ 	.byte	0x3f
	.zero		1


	//   ....[48]....
        /*10bc*/ 	.word	0x00010490
        /*10c0*/ 	.word	0x00000009
        /*10c4*/ 	.word	0x00000000
        /*10c8*/ 	.short	0x010a
        /*10ca*/ 	.byte	0x3f
	.zero		1


	//   ....[49]....
        /*10cc*/ 	.word	0x00010520
        /*10d0*/ 	.word	0x00000006
        /*10d4*/ 	.word	0x00000000
        /*10d8*/ 	.short	0x010a
        /*10da*/ 	.byte	0x3f
	.zero		1


	//   ....[50]....
        /*10dc*/ 	.word	0x000105b0
        /*10e0*/ 	.word	0x00000003
        /*10e4*/ 	.word	0x00000000
        /*10e8*/ 	.short	0x010a
        /*10ea*/ 	.byte	0x3f
	.zero		1


	//   ....[51]....
        /*10ec*/ 	.word	0x00010620
        /*10f0*/ 	.word	0x00000003
        /*10f4*/ 	.word	0xfffffff8
        /*10f8*/ 	.short	0x010a
        /*10fa*/ 	.byte	0x3f
	.zero		1


	//   ....[52]....
        /*10fc*/ 	.word	0x00010680
        /*1100*/ 	.word	0x00000003
        /*1104*/ 	.word	0x00000000
        /*1108*/ 	.short	0x010a
        /*110a*/ 	.byte	0x3f
	.zero		1


	//   ....[53]....
        /*110c*/ 	.word	0x000106f0
        /*1110*/ 	.word	0x00000000
        /*1114*/ 	.word	0x00000000
        /*1118*/ 	.short	0x010a
        /*111a*/ 	.byte	0x3f
	.zero		1


	//   ....[54]....
        /*111c*/ 	.word	0x00010760
        /*1120*/ 	.word	0x00000019
        /*1124*/ 	.word	0x00000008
        /*1128*/ 	.short	0x010a
        /*112a*/ 	.byte	0x3f
	.zero		1


	//   ....[55]....
        /*112c*/ 	.word	0x00010830
        /*1130*/ 	.word	0x0000000b
        /*1134*/ 	.word	0x00000058
        /*1138*/ 	.short	0x010a
        /*113a*/ 	.byte	0x3f
	.zero		1


	//   ....[56]....
        /*113c*/ 	.word	0x00010910
        /*1140*/ 	.word	0x00000007
        /*1144*/ 	.word	0x00000000
        /*1148*/ 	.short	0x010a
        /*114a*/ 	.byte	0x3f
	.zero		1


	//   ....[57]....
        /*114c*/ 	.word	0x00010960
        /*1150*/ 	.word	0x00000008
        /*1154*/ 	.word	0x00000000
        /*1158*/ 	.short	0x010a
        /*115a*/ 	.byte	0x3f
	.zero		1


	//   ....[58]....
        /*115c*/ 	.word	0x000109b0
        /*1160*/ 	.word	0x00000009
        /*1164*/ 	.word	0x00000000
        /*1168*/ 	.short	0x010a
        /*116a*/ 	.byte	0x3f
	.zero		1


	//   ....[59]....
        /*116c*/ 	.word	0x00010a00
        /*1170*/ 	.word	0x00000008
        /*1174*/ 	.word	0x00000000
        /*1178*/ 	.short	0x010a
        /*117a*/ 	.byte	0x3f
	.zero		1


	//   ....[60]....
        /*117c*/ 	.word	0x00010a50
        /*1180*/ 	.word	0x00000009
        /*1184*/ 	.word	0x00000000
        /*1188*/ 	.short	0x010a
        /*118a*/ 	.byte	0x3f
	.zero		1


	//   ....[61]....
        /*118c*/ 	.word	0x00010aa0
        /*1190*/ 	.word	0x00000008
        /*1194*/ 	.word	0x00000000
        /*1198*/ 	.short	0x010a
        /*119a*/ 	.byte	0x3f
	.zero		1


	//   ....[62]....
        /*119c*/ 	.word	0x00010af0
        /*11a0*/ 	.word	0x00000009
        /*11a4*/ 	.word	0x00000000
        /*11a8*/ 	.short	0x010a
        /*11aa*/ 	.byte	0x3f
	.zero		1


	//   ....[63]....
        /*11ac*/ 	.word	0x00010b40
        /*11b0*/ 	.word	0x00000008
        /*11b4*/ 	.word	0x00000000
        /*11b8*/ 	.short	0x010a
        /*11ba*/ 	.byte	0x3f
	.zero		1


	//   ....[64]....
        /*11bc*/ 	.word	0x00010b90
        /*11c0*/ 	.word	0x00000009
        /*11c4*/ 	.word	0x00000000
        /*11c8*/ 	.short	0x010a
        /*11ca*/ 	.byte	0x3f
	.zero		1


	//   ....[65]....
        /*11cc*/ 	.word	0x00010be0
        /*11d0*/ 	.word	0x00000006
        /*11d4*/ 	.word	0x00000000
        /*11d8*/ 	.short	0x010a
        /*11da*/ 	.byte	0x3f
	.zero		1


	//----- nvinfo : EIATTR_NUM_MBARRIERS
	.align		4
.L_30:
        /*11dc*/ 	.byte	0x03, 0x38
        /*11de*/ 	.short	0x001c


	//----- nvinfo : EIATTR_EXIT_INSTR_OFFSETS
	.align		4
        /*11e0*/ 	.byte	0x04, 0x1c
        /*11e2*/ 	.short	(.L_32 - .L_31)


	//   ....[0]....
.L_31:
        /*11e4*/ 	.word	0x000015c0


	//   ....[1]....
        /*11e8*/ 	.word	0x00001620


	//   ....[2]....
        /*11ec*/ 	.word	0x0000f110


	//   ....[3]....
        /*11f0*/ 	.word	0x0000f140


	//   ....[4]....
        /*11f4*/ 	.word	0x00010600


	//----- nvinfo : EIATTR_MAX_THREADS
	.align		4
.L_32:
        /*11f8*/ 	.byte	0x04, 0x05
        /*11fa*/ 	.short	(.L_34 - .L_33)
.L_33:
        /*11fc*/ 	.word	0x00000180
        /*1200*/ 	.word	0x00000001
        /*1204*/ 	.word	0x00000001


	//----- nvinfo : EIATTR_CRS_STACK_SIZE
	.align		4
.L_34:
        /*1208*/ 	.byte	0x04, 0x1e
        /*120a*/ 	.short	(.L_36 - .L_35)
.L_35:
        /*120c*/ 	.word	0x00000000


	//----- nvinfo : EIATTR_CBANK_PARAM_SIZE
	.align		4
.L_36:
        /*1210*/ 	.byte	0x03, 0x19
        /*1212*/ 	.short	0x0470


	//----- nvinfo : EIATTR_PARAM_CBANK
	.align		4
        /*1214*/ 	.byte	0x04, 0x0a
        /*1216*/ 	.short	(.L_38 - .L_37)
	.align		4
.L_37:
        /*1218*/ 	.word	index@(.nv.constant0._ZN7cutlass13device_kernelINS_4gemm6kernel13GemmUniversalIN4cute5tupleIJiiiiEEENS1_10collective13CollectiveMmaINS1_37MainloopSm90TmaGmmaWarpSpecializedFP8ILi11ENS5_IJNS4_1CILi1EEENSA_ILi2EEESB_EEENS1_32KernelTmaWarpSpecializedPingpongEEENS5_IJNSA_ILi64EEENSA_ILi256EEESG_EEENS_12float_e4m3_tENS5_IJlSB_lEEESJ_SK_NS4_8TiledMMAINS4_8MMA_AtomIJNS4_4SM904GMMA31MMA_64x256x32_F32E4M3E4M3_SS_TNILNSO_7ScaleInE1ELSQ_1EEEEEENS4_6LayoutINS5_IJSB_SB_SB_EEENS5_IJNSA_ILi0EEESV_SV_EEEEENS5_IJNS4_10UnderscoreESY_SY_EEEEENS4_23SM90_TMA_LOAD_MULTICASTENS4_14ComposedLayoutINS4_7SwizzleILi2ELi4ELi3EEENS4_18smem_ptr_flag_bitsILi8EEENST_INS5_IJNSA_ILi8EEESG_EEENS5_IJSG_SB_EEEEEEEvNS4_8identityENS4_13SM90_TMA_LOADES1B_vS1C_EENS_8epilogue10collective6detail29Sm90TmaWarpSpecializedAdapterINS1G_15DefaultEpilogueISJ_SK_SK_NS1F_6thread17LinearCombinationISJ_Li1EffLNS1K_9ScaleType4KindE0ELNS_15FloatRoundStyleE2ESJ_EENS1_15EpilogueDefaultEEEEEvvEEEEvNT_6ParamsE)
        /*121c*/ 	.short	0x0210
        /*121e*/ 	.short	0x0470


	//----- nvinfo : EIATTR_SW_WAR
	.align		4
.L_38:
        /*1220*/ 	.byte	0x04, 0x36
        /*1222*/ 	.short	(.L_40 - .L_39)
.L_39:
        /*1224*/ 	.word	0x00000008
.L_40:


//--------------------- .nv.callgraph             --------------------------
	.section	.nv.callgraph,"",@"SHT_CUDA_CALLGRAPH"
	.align	4
	.sectionentsize	8
	.align		4
        /*0000*/ 	.word	0x00000000
	.align		4
        /*0004*/ 	.word	0xffffffff
	.align		4
        /*0008*/ 	.word	0x00000000
	.align		4
        /*000c*/ 	.word	0xfffffffe
	.align		4
        /*0010*/ 	.word	0x00000000
	.align		4
        /*0014*/ 	.word	0xfffffffd
	.align		4
        /*0018*/ 	.word	0x00000000
	.align		4
        /*001c*/ 	.word	0xfffffffc


//--------------------- .nv.constant4             --------------------------
	.section	.nv.constant4,"a",@progbits
	.align	8
	.align		8
.nv.constant4:
        /*0000*/ 	.dword	_ZN40_INTERNAL_3dbb7690_4_k_cu_b371f658_207044cuda3std3__45__cpo5beginE
	.align		8
        /*0008*/ 	.dword	_ZN40_INTERNAL_3dbb7690_4_k_cu_b371f658_207044cuda3std3__45__cpo3endE
	.align		8
        /*0010*/ 	.dword	_ZN40_INTERNAL_3dbb7690_4_k_cu_b371f658_207044cuda3std3__45__cpo6cbeginE
	.align		8
        /*0018*/ 	.dword	_ZN40_INTERNAL_3dbb7690_4_k_cu_b371f658_207044cuda3std3__45__cpo4cendE
	.align		8
        /*0020*/ 	.dword	_ZN40_INTERNAL_3dbb7690_4_k_cu_b371f658_207044cuda3std3__442_GLOBAL__N__3dbb7690_4_k_cu_b371f658_207046ignoreE
	.align		8
        /*0028*/ 	.dword	_ZN40_INTERNAL_3dbb7690_4_k_cu_b371f658_207044cuda3std3__419piecewise_constructE
	.align		8
        /*0030*/ 	.dword	_ZN40_INTERNAL_3dbb7690_4_k_cu_b371f658_207044cuda3std3__48in_placeE
	.align		8
        /*0038*/ 	.dword	_ZN40_INTERNAL_3dbb7690_4_k_cu_b371f658_207044cuda3std6ranges3__45__cpo4swapE
	.align		8
        /*0040*/ 	.dword	_ZN40_INTERNAL_3dbb7690_4_k_cu_b371f658_207044cuda3std6ranges3__45__cpo9iter_moveE
	.align		8
        /*0048*/ 	.dword	_ZN40_INTERNAL_3dbb7690_4_k_cu_b371f658_207044cute7productE
	.align		8
        /*0050*/ 	.dword	_ZN40_INTERNAL_3dbb7690_4_k_cu_b371f658_207044cute1_E


//--------------------- .text._ZN7cutlass13device_kernelINS_4gemm6kernel13GemmUniversalIN4cute5tupleIJiiiiEEENS1_10collective13CollectiveMmaINS1_37MainloopSm90TmaGmmaWarpSpecializedFP8ILi11ENS5_IJNS4_1CILi1EEENSA_ILi2EEESB_EEENS1_32KernelTmaWarpSpecializedPingpongEEENS5_IJNSA_ILi64EEENSA_ILi256EEESG_EEENS_12float_e4m3_tENS5_IJlSB_lEEESJ_SK_NS4_8TiledMMAINS4_8MMA_AtomIJNS4_4SM904GMMA31MMA_64x256x32_F32E4M3E4M3_SS_TNILNSO_7ScaleInE1ELSQ_1EEEEEENS4_6LayoutINS5_IJSB_SB_SB_EEENS5_IJNSA_ILi0EEESV_SV_EEEEENS5_IJNS4_10UnderscoreESY_SY_EEEEENS4_23SM90_TMA_LOAD_MULTICASTENS4_14ComposedLayoutINS4_7SwizzleILi2ELi4ELi3EEENS4_18smem_ptr_flag_bitsILi8EEENST_INS5_IJNSA_ILi8EEESG_EEENS5_IJSG_SB_EEEEEEEvNS4_8identityENS4_13SM90_TMA_LOADES1B_vS1C_EENS_8epilogue10collective6detail29Sm90TmaWarpSpecializedAdapterINS1G_15DefaultEpilogueISJ_SK_SK_NS1F_6thread17LinearCombinationISJ_Li1EffLNS1K_9ScaleType4KindE0ELNS_15FloatRoundStyleE2ESJ_EENS1_15EpilogueDefaultEEEEEvvEEEEvNT_6ParamsE --------------------------
	.section	.text._ZN7cutlass13device_kernelINS_4gemm6kernel13GemmUniversalIN4cute5tupleIJiiiiEEENS1_10collective13CollectiveMmaINS1_37MainloopSm90TmaGmmaWarpSpecializedFP8ILi11ENS5_IJNS4_1CILi1EEENSA_ILi2EEESB_EEENS1_32KernelTmaWarpSpecializedPingpongEEENS5_IJNSA_ILi64EEENSA_ILi256EEESG_EEENS_12float_e4m3_tENS5_IJlSB_lEEESJ_SK_NS4_8TiledMMAINS4_8MMA_AtomIJNS4_4SM904GMMA31MMA_64x256x32_F32E4M3E4M3_SS_TNILNSO_7ScaleInE1ELSQ_1EEEEEENS4_6LayoutINS5_IJSB_SB_SB_EEENS5_IJNSA_ILi0EEESV_SV_EEEEENS5_IJNS4_10UnderscoreESY_SY_EEEEENS4_23SM90_TMA_LOAD_MULTICASTENS4_14ComposedLayoutINS4_7SwizzleILi2ELi4ELi3EEENS4_18smem_ptr_flag_bitsILi8EEENST_INS5_IJNSA_ILi8EEESG_EEENS5_IJSG_SB_EEEEEEEvNS4_8identityENS4_13SM90_TMA_LOADES1B_vS1C_EENS_8epilogue10collective6detail29Sm90TmaWarpSpecializedAdapterINS1G_15DefaultEpilogueISJ_SK_SK_NS1F_6thread17LinearCombinationISJ_Li1EffLNS1K_9ScaleType4KindE0ELNS_15FloatRoundStyleE2ESJ_EENS1_15EpilogueDefaultEEEEEvvEEEEvNT_6ParamsE,"ax",@progbits
	.align	128
.text._ZN7cutlass13device_kernelINS_4gemm6kernel13GemmUniversalIN4cute5tupleIJiiiiEEENS1_10collective13CollectiveMmaINS1_37MainloopSm90TmaGmmaWarpSpecializedFP8ILi11ENS5_IJNS4_1CILi1EEENSA_ILi2EEESB_EEENS1_32KernelTmaWarpSpecializedPingpongEEENS5_IJNSA_ILi64EEENSA_ILi256EEESG_EEENS_12float_e4m3_tENS5_IJlSB_lEEESJ_SK_NS4_8TiledMMAINS4_8MMA_AtomIJNS4_4SM904GMMA31MMA_64x256x32_F32E4M3E4M3_SS_TNILNSO_7ScaleInE1ELSQ_1EEEEEENS4_6LayoutINS5_IJSB_SB_SB_EEENS5_IJNSA_ILi0EEESV_SV_EEEEENS5_IJNS4_10UnderscoreESY_SY_EEEEENS4_23SM90_TMA_LOAD_MULTICASTENS4_14ComposedLayoutINS4_7SwizzleILi2ELi4ELi3EEENS4_18smem_ptr_flag_bitsILi8EEENST_INS5_IJNSA_ILi8EEESG_EEENS5_IJSG_SB_EEEEEEEvNS4_8identityENS4_13SM90_TMA_LOADES1B_vS1C_EENS_8epilogue10collective6detail29Sm90TmaWarpSpecializedAdapterINS1G_15DefaultEpilogueISJ_SK_SK_NS1F_6thread17LinearCombinationISJ_Li1EffLNS1K_9ScaleType4KindE0ELNS_15FloatRoundStyleE2ESJ_EENS1_15EpilogueDefaultEEEEEvvEEEEvNT_6ParamsE:
        .type           _ZN7cutlass13device_kernelINS_4gemm6kernel13GemmUniversalIN4cute5tupleIJiiiiEEENS1_10collective13CollectiveMmaINS1_37MainloopSm90TmaGmmaWarpSpecializedFP8ILi11ENS5_IJNS4_1CILi1EEENSA_ILi2EEESB_EEENS1_32KernelTmaWarpSpecializedPingpongEEENS5_IJNSA_ILi64EEENSA_ILi256EEESG_EEENS_12float_e4m3_tENS5_IJlSB_lEEESJ_SK_NS4_8TiledMMAINS4_8MMA_AtomIJNS4_4SM904GMMA31MMA_64x256x32_F32E4M3E4M3_SS_TNILNSO_7ScaleInE1ELSQ_1EEEEEENS4_6LayoutINS5_IJSB_SB_SB_EEENS5_IJNSA_ILi0EEESV_SV_EEEEENS5_IJNS4_10UnderscoreESY_SY_EEEEENS4_23SM90_TMA_LOAD_MULTICASTENS4_14ComposedLayoutINS4_7SwizzleILi2ELi4ELi3EEENS4_18smem_ptr_flag_bitsILi8EEENST_INS5_IJNSA_ILi8EEESG_EEENS5_IJSG_SB_EEEEEEEvNS4_8identityENS4_13SM90_TMA_LOADES1B_vS1C_EENS_8epilogue10collective6detail29Sm90TmaWarpSpecializedAdapterINS1G_15DefaultEpilogueISJ_SK_SK_NS1F_6thread17LinearCombinationISJ_Li1EffLNS1K_9ScaleType4KindE0ELNS_15FloatRoundStyleE2ESJ_EENS1_15EpilogueDefaultEEEEEvvEEEEvNT_6ParamsE,@function
        .size           _ZN7cutlass13device_kernelINS_4gemm6kernel13GemmUniversalIN4cute5tupleIJiiiiEEENS1_10collective13CollectiveMmaINS1_37MainloopSm90TmaGmmaWarpSpecializedFP8ILi11ENS5_IJNS4_1CILi1EEENSA_ILi2EEESB_EEENS1_32KernelTmaWarpSpecializedPingpongEEENS5_IJNSA_ILi64EEENSA_ILi256EEESG_EEENS_12float_e4m3_tENS5_IJlSB_lEEESJ_SK_NS4_8TiledMMAINS4_8MMA_AtomIJNS4_4SM904GMMA31MMA_64x256x32_F32E4M3E4M3_SS_TNILNSO_7ScaleInE1ELSQ_1EEEEEENS4_6LayoutINS5_IJSB_SB_SB_EEENS5_IJNSA_ILi0EEESV_SV_EEEEENS5_IJNS4_10UnderscoreESY_SY_EEEEENS4_23SM90_TMA_LOAD_MULTICASTENS4_14ComposedLayoutINS4_7SwizzleILi2ELi4ELi3EEENS4_18smem_ptr_flag_bitsILi8EEENST_INS5_IJNSA_ILi8EEESG_EEENS5_IJSG_SB_EEEEEEEvNS4_8identityENS4_13SM90_TMA_LOADES1B_vS1C_EENS_8epilogue10collective6detail29Sm90TmaWarpSpecializedAdapterINS1G_15DefaultEpilogueISJ_SK_SK_NS1F_6thread17LinearCombinationISJ_Li1EffLNS1K_9ScaleType4KindE0ELNS_15FloatRoundStyleE2ESJ_EENS1_15EpilogueDefaultEEEEEvvEEEEvNT_6ParamsE,(.L_x_351 - _ZN7cutlass13device_kernelINS_4gemm6kernel13GemmUniversalIN4cute5tupleIJiiiiEEENS1_10collective13CollectiveMmaINS1_37MainloopSm90TmaGmmaWarpSpecializedFP8ILi11ENS5_IJNS4_1CILi1EEENSA_ILi2EEESB_EEENS1_32KernelTmaWarpSpecializedPingpongEEENS5_IJNSA_ILi64EEENSA_ILi256EEESG_EEENS_12float_e4m3_tENS5_IJlSB_lEEESJ_SK_NS4_8TiledMMAINS4_8MMA_AtomIJNS4_4SM904GMMA31MMA_64x256x32_F32E4M3E4M3_SS_TNILNSO_7ScaleInE1ELSQ_1EEEEEENS4_6LayoutINS5_IJSB_SB_SB_EEENS5_IJNSA_ILi0EEESV_SV_EEEEENS5_IJNS4_10UnderscoreESY_SY_EEEEENS4_23SM90_TMA_LOAD_MULTICASTENS4_14ComposedLayoutINS4_7SwizzleILi2ELi4ELi3EEENS4_18smem_ptr_flag_bitsILi8EEENST_INS5_IJNSA_ILi8EEESG_EEENS5_IJSG_SB_EEEEEEEvNS4_8identityENS4_13SM90_TMA_LOADES1B_vS1C_EENS_8epilogue10collective6detail29Sm90TmaWarpSpecializedAdapterINS1G_15DefaultEpilogueISJ_SK_SK_NS1F_6thread17LinearCombinationISJ_Li1EffLNS1K_9ScaleType4KindE0ELNS_15FloatRoundStyleE2ESJ_EENS1_15EpilogueDefaultEEEEEvvEEEEvNT_6ParamsE)
        .other          _ZN7cutlass13device_kernelINS_4gemm6kernel13GemmUniversalIN4cute5tupleIJiiiiEEENS1_10collective13CollectiveMmaINS1_37MainloopSm90TmaGmmaWarpSpecializedFP8ILi11ENS5_IJNS4_1CILi1EEENSA_ILi2EEESB_EEENS1_32KernelTmaWarpSpecializedPingpongEEENS5_IJNSA_ILi64EEENSA_ILi256EEESG_EEENS_12float_e4m3_tENS5_IJlSB_lEEESJ_SK_NS4_8TiledMMAINS4_8MMA_AtomIJNS4_4SM904GMMA31MMA_64x256x32_F32E4M3E4M3_SS_TNILNSO_7ScaleInE1ELSQ_1EEEEEENS4_6LayoutINS5_IJSB_SB_SB_EEENS5_IJNSA_ILi0EEESV_SV_EEEEENS5_IJNS4_10UnderscoreESY_SY_EEEEENS4_23SM90_TMA_LOAD_MULTICASTENS4_14ComposedLayoutINS4_7SwizzleILi2ELi4ELi3EEENS4_18smem_ptr_flag_bitsILi8EEENST_INS5_IJNSA_ILi8EEESG_EEENS5_IJSG_SB_EEEEEEEvNS4_8identityENS4_13SM90_TMA_LOADES1B_vS1C_EENS_8epilogue10collective6detail29Sm90TmaWarpSpecializedAdapterINS1G_15DefaultEpilogueISJ_SK_SK_NS1F_6thread17LinearCombinationISJ_Li1EffLNS1K_9ScaleType4KindE0ELNS_15FloatRoundStyleE2ESJ_EENS1_15EpilogueDefaultEEEEEvvEEEEvNT_6ParamsE,@"STO_CUDA_ENTRY STV_DEFAULT"
_ZN7cutlass13device_kernelINS_4gemm6kernel13GemmUniversalIN4cute5tupleIJiiiiEEENS1_10collective13CollectiveMmaINS1_37MainloopSm90TmaGmmaWarpSpecializedFP8ILi11ENS5_IJNS4_1CILi1EEENSA_ILi2EEESB_EEENS1_32KernelTmaWarpSpecializedPingpongEEENS5_IJNSA_ILi64EEENSA_ILi256EEESG_EEENS_12float_e4m3_tENS5_IJlSB_lEEESJ_SK_NS4_8TiledMMAINS4_8MMA_AtomIJNS4_4SM904GMMA31MMA_64x256x32_F32E4M3E4M3_SS_TNILNSO_7ScaleInE1ELSQ_1EEEEEENS4_6LayoutINS5_IJSB_SB_SB_EEENS5_IJNSA_ILi0EEESV_SV_EEEEENS5_IJNS4_10UnderscoreESY_SY_EEEEENS4_23SM90_TMA_LOAD_MULTICASTENS4_14ComposedLayoutINS4_7SwizzleILi2ELi4ELi3EEENS4_18smem_ptr_flag_bitsILi8EEENST_INS5_IJNSA_ILi8EEESG_EEENS5_IJSG_SB_EEEEEEEvNS4_8identityENS4_13SM90_TMA_LOADES1B_vS1C_EENS_8epilogue10collective6detail29Sm90TmaWarpSpecializedAdapterINS1G_15DefaultEpilogueISJ_SK_SK_NS1F_6thread17LinearCombinationISJ_Li1EffLNS1K_9ScaleType4KindE0ELNS_15FloatRoundStyleE2ESJ_EENS1_15EpilogueDefaultEEEEEvvEEEEvNT_6ParamsE:
[----:B------:R-:W0:Y:S02]  /*0000*/  LDC R1, c[0x0][0x28] ;  /* 0x00000a00ff017b82 */ /* 0x000e240000000800 */
[----:B0-----:R-:W-:Y:S01]  /*0010*/  VIADD R1, R1, 0xfffffee8 ;  /* 0xfffffee801017836 */ /* 0x001fe20000000000 */
[----:B------:R-:W0:Y:S01]  /*0020*/  S2R R2, SR_TID.X ;  /* 0x0000000000027919 */ /* 0x000e220000002100 */
[----:B------:R-:W-:Y:S01]  /*0030*/  ELECT P0, URZ, PT ;  /* 0x00000000003f782f */ /* 0x000fe20003800000 */
[----:B------:R-:W-:Y:S01]  /*0040*/  BSSY B0, `(.L_x_0) ;  /* 0x0000014000007945 */ /* 0x000fe20003800000 */
[--C-:B0-----:R-:W-:Y:S02]  /*0050*/  SHF.R.U32.HI R0, RZ, 0x5, R2.reuse ;  /* 0x00000005ff007819 */ /* 0x101fe40000011602 */
[----:B------:R-:W-:-:S03]  /*0060*/  SHF.R.U32.HI R5, RZ, 0x7, R2 ;  /* 0x00000007ff057819 */ /* 0x000fc60000011602 */
[----:B------:R-:W0:Y:S02]  /*0070*/  SHFL.IDX PT, R3, R0, RZ, 0x1f ;  /* 0x00001fff00037589 */ /* 0x000e2400000e0000 */
[----:B0-----:R-:W-:Y:S02]  /*0080*/  R2UR UR6, R3 ;  /* 0x00000000030672ca */ /* 0x001fe400000e0000 */
[----:B------:R0:W1:Y:S11]  /*0090*/  SHFL.IDX PT, R3, R5, RZ, 0x1f ;  /* 0x00001fff05037589 */ /* 0x00007600000e0000 */
[----:B------:R-:W-:-:S02]  /*00a0*/  USHF.R.S32.HI UR4, URZ, 0x1f, UR6 ;  /* 0x0000001f3f047899 */ /* 0x000fc40008011406 */
[----:B------:R-:W-:Y:S02]  /*00b0*/  ISETP.NE.OR P0, PT, RZ, UR6, !P0 ;  /* 0x00000006ff007c0c */ /* 0x000fe4000c705670 */
[----:B------:R-:W-:-:S04]  /*00c0*/  ULEA.HI UR4, UR4, UR6, URZ, 0x2 ;  /* 0x0000000604047291 */ /* 0x000fc8000f8f103f */
[----:B------:R-:W-:-:S04]  /*00d0*/  ULOP3.LUT UR4, UR4, 0xfffffffc, URZ, 0xc0, !UPT ;  /* 0xfffffffc04047892 */ /* 0x000fc8000f8ec03f */
[----:B------:R-:W-:-:S03]  /*00e0*/  UIADD3 UR6, UR6, -UR4, URZ ;  /* 0x8000000406067290 */ /* 0x000fc6000fffe03f */
[----:B01----:R-:W-:Y:S09]  /*00f0*/  @P0 BRA `(.L_x_1) ;  /* 0x0000000000200947 */ /* 0x003ff20003800000 */
[----:B------:R-:W-:Y:S02]  /*0100*/  ULDC.64 UR4, c[0x0][0x198] ;  /* 0x0000660000047ab9 */ /* 0x000fe40000000a00 */
[----:B------:R-:W-:Y:S02]  /*0110*/  UIADD3 UR8, UP0, UR4, 0xf0, URZ ;  /* 0x000000f004087890 */ /* 0x000fe4000ff1e03f */
[----:B------:R-:W-:Y:S02]  /*0120*/  UIADD3 UR4, UP1, UR4, 0x1f0, URZ ;  /* 0x000001f004047890 */ /* 0x000fe4000ff3e03f */
[----:B------:R-:W-:Y:S02]  /*0130*/  UIADD3.X UR9, URZ, UR5, URZ, UP0, !UPT ;  /* 0x000000053f097290 */ /* 0x000fe400087fe43f */
[----:B------:R-:W-:-:S07]  /*0140*/  UIADD3.X UR5, URZ, UR5, URZ, UP1, !UPT ;  /* 0x000000053f057290 */ /* 0x000fce0008ffe43f */
[----:B------:R0:W-:Y:S02]  /*0150*/  UTMACCTL.PF [UR8] ;  /* 0x00000000080079b9 */ /* 0x0001e40008040000 */
[----:B------:R0:W-:Y:S02]  /*0160*/  UTMACCTL.PF [UR4] ;  /* 0x00000000040079b9 */ /* 0x0001e40008040000 */
[----:B0-----:R-:W-:Y:S01]  /*0170*/  NOP ;  /* 0x0000000000007918 */ /* 0x001fe20000000000 */
.L_x_1:
[----:B------:R-:W-:Y:S05]  /*0180*/  BSYNC B0 ;  /* 0x0000000000007941 */ /* 0x000fea0003800000 */
.L_x_0:
[----:B------:R-:W0:Y:S01]  /*0190*/  SHFL.IDX PT, R6, R0, RZ, 0x1f ;  /* 0x00001fff00067589 */ /* 0x000e2200000e0000 */
[----:B------:R-:W-:Y:S01]  /*01a0*/  R2UR UR14, R3 ;  /* 0x00000000030e72ca */ /* 0x000fe200000e0000 */
[----:B------:R-:W-:-:S04]  /*01b0*/  UISETP.NE.AND UP0, UPT, UR6, 0x3, UPT ;  /* 0x000000030600788c */ /* 0x000fc8000bf05270 */
[----:B------:R-:W-:-:S08]  /*01c0*/  UISETP.EQ.OR UP0, UPT, UR6, URZ, !UP0 ;  /* 0x0000003f0600728c */ /* 0x000fd0000c702670 */
[----:B------:R-:W-:Y:S02]  /*01d0*/  UIADD3 UR12, UR14, -0x1, URZ ;  /* 0xffffffff0e0c7890 */ /* 0x000fe4000fffe03f */
[----:B------:R-:W-:Y:S02]  /*01e0*/  UISETP.EQ.AND UP0, UPT, UR14, URZ, UP0 ;  /* 0x0000003f0e00728c */ /* 0x000fe40008702270 */
[----:B------:R-:W-:Y:S02]  /*01f0*/  UISETP.GE.U32.AND UP1, UPT, UR12, 0x2, UPT ;  /* 0x000000020c00788c */ /* 0x000fe4000bf26070 */
[----:B------:R-:W-:Y:S01]  /*0200*/  USEL UR13, URZ, 0x1, !UP0 ;  /* 0x000000013f0d7887 */ /* 0x000fe2000c000000 */
[----:B0-----:R-:W-:-:S03]  /*0210*/  ISETP.NE.AND P0, PT, R6, RZ, PT ;  /* 0x000000ff0600720c */ /* 0x001fc60003f05270 */
[----:B------:R-:W-:-:S10]  /*0220*/  USEL UR13, UR13, 0x2, UP1 ;  /* 0x000000020d0d7887 */ /* 0x000fd40008800000 */
[----:B------:R-:W-:Y:S05]  /*0230*/  @P0 BRA `(.L_x_2) ;  /* 0x00000000009c0947 */ /* 0x000fea0003800000 */
[----:B------:R-:W-:Y:S01]  /*0240*/  ELECT P0, URZ, PT ;  /* 0x00000000003f782f */ /* 0x000fe20003800000 */
[----:B------:R-:W-:-:S12]  /*0250*/  BSSY B0, `(.L_x_2) ;  /* 0x0000025000007945 */ /* 0x000fd80003800000 */
[----:B------:R-:W-:Y:S05]  /*0260*/  @!P0 BRA `(.L_x_3) ;  /* 0x00000000008c8947 */ /* 0x000fea0003800000 */
[----:B------:R-:W0:Y:S01]  /*0270*/  S2UR UR7, SR_CgaCtaId ;  /* 0x00000000000779c3 */ /* 0x000e220000008800 */
[----:B------:R-:W-:Y:S01]  /*0280*/  UMOV UR4, 0x400 ;  /* 0x0000040000047882 */ /* 0x000fe20000000000 */
[----:B------:R-:W-:Y:S01]  /*0290*/  UMOV UR5, 0x1 ;  /* 0x0000000100057882 */ /* 0x000fe20000000000 */
[----:B------:R-:W-:Y:S02]  /*02a0*/  UMOV UR8, 0x2 ;  /* 0x0000000200087882 */ /* 0x000fe40000000000 */
[----:B------:R-:W-:-:S04]  /*02b0*/  UIADD3 UR8, -UR8, 0x100000, URZ ;  /* 0x0010000008087890 */ /* 0x000fc8000fffe13f */
[----:B------:R-:W-:Y:S02]  /*02c0*/  USHF.L.U32 UR9, UR8, 0xb, URZ ;  /* 0x0000000b08097899 */ /* 0x000fe4000800063f */
[----:B------:R-:W-:Y:S02]  /*02d0*/  USHF.L.U32 UR8, UR8, 0x1, URZ ;  /* 0x0000000108087899 */ /* 0x000fe4000800063f */
[----:B0-----:R-:W-:Y:S02]  /*02e0*/  ULEA UR7, UR7, UR4, 0x18 ;  /* 0x0000000407077291 */ /* 0x001fe4000f8ec03f */
[----:B------:R-:W-:-:S04]  /*02f0*/  UIADD3 UR4, -UR5, 0x100000, URZ ;  /* 0x0010000005047890 */ /* 0x000fc8000fffe13f */
[----:B------:R-:W-:Y:S02]  /*0300*/  USHF.L.U32 UR5, UR4, 0xb, URZ ;  /* 0x0000000b04057899 */ /* 0x000fe4000800063f */
[----:B------:R-:W-:Y:S01]  /*0310*/  USHF.L.U32 UR4, UR4, 0x1, URZ ;  /* 0x0000000104047899 */ /* 0x000fe2000800063f */
[----:B------:R-:W0:Y:S11]  /*0320*/  FENCE.VIEW.ASYNC.S ;  /* 0x00000000000073c6 */ /* 0x000e360000000000 */
[----:B0-----:R0:W1:Y:S01]  /*0330*/  SYNCS.EXCH.64 URZ, [UR7], UR4 ;  /* 0x00000004073f75b2 */ /* 0x0010620008000100 */
[----:B------:R0:W2:Y:S01]  /*0340*/  SYNCS.EXCH.64 URZ, [UR7+0x58], UR8 ;  /* 0x00005808073f75b2 */ /* 0x0000a20008000100 */
[----:B------:R0:W3:Y:S01]  /*0350*/  SYNCS.EXCH.64 URZ, [UR7+0x8], UR4 ;  /* 0x00000804073f75b2 */ /* 0x0000e20008000100 */
[----:B------:R0:W4:Y:S01]  /*0360*/  SYNCS.EXCH.64 URZ, [UR7+0x60], UR8 ;  /* 0x00006008073f75b2 */ /* 0x0001220008000100 */
[----:B------:R0:W0:Y:S01]  /*0370*/  SYNCS.EXCH.64 URZ, [UR7+0x10], UR4 ;  /* 0x00001004073f75b2 */ /* 0x0000220008000100 */
        /* <DEDUP_REMOVED lines=17> */
[----:B------:R-:W-:Y:S01]  /*0490*/  NOP ;  /* 0x0000000000007918 */ /* 0x000fe20000000000 */
.L_x_3:
[----:B0-----:R-:W-:Y:S05]  /*04a0*/  BSYNC B0 ;  /* 0x0000000000007941 */ /* 0x001fea0003800000 */
.L_x_2:
[----:B------:R-:W-:Y:S01]  /*04b0*/  SHF.R.S32.HI R3, RZ, 0x1f, R2 ;  /* 0x0000001fff037819 */ /* 0x000fe20000011402 */
[----:B------:R-:W0:Y:S01]  /*04c0*/  SHFL.IDX PT, R8, R0, RZ, 0x1f ;  /* 0x00001fff00087589 */ /* 0x000e2200000e0000 */
[----:B------:R-:W-:Y:S02]  /*04d0*/  ELECT P0, URZ, PT ;  /* 0x00000000003f782f */ /* 0x000fe40003800000 */
[----:B------:R-:W-:Y:S02]  /*04e0*/  SHF.R.S32.HI R9, RZ, 0x1f, R6 ;  /* 0x0000001fff097819 */ /* 0x000fe40000011406 */
[----:B------:R-:W-:Y:S02]  /*04f0*/  ELECT P1, URZ, PT ;  /* 0x00000000003f782f */ /* 0x000fe40003820000 */
[----:B------:R-:W-:Y:S01]  /*0500*/  LEA.HI R3, R3, R2, RZ, 0x7 ;  /* 0x0000000203037211 */ /* 0x000fe200078f38ff */
[----:B------:R-:W5:Y:S01]  /*0510*/  SHFL.IDX PT, R10, R0, RZ, 0x1f ;  /* 0x00001fff000a7589 */ /* 0x000f6200000e0000 */
[----:B------:R-:W-:Y:S01]  /*0520*/  LEA.HI R9, R9, R6, RZ, 0x2 ;  /* 0x0000000609097211 */ /* 0x000fe200078f10ff */
[----:B------:R-:W1:Y:S01]  /*0530*/  S2UR UR15, SR_CTAID.X ;  /* 0x00000000000f79c3 */ /* 0x000e620000002500 */
[----:B------:R-:W-:Y:S01]  /*0540*/  LOP3.LUT R3, R3, 0xffffff80, RZ, 0xc0, !PT ;  /* 0xffffff8003037812 */ /* 0x000fe200078ec0ff */
[----:B------:R-:W2:Y:S01]  /*0550*/  S2R R4, SR_CTAID.Y ;  /* 0x0000000000047919 */ /* 0x000ea20000002600 */
[----:B------:R-:W-:Y:S01]  /*0560*/  LOP3.LUT R9, R9, 0x3ffffffc, RZ, 0xc0, !PT ;  /* 0x3ffffffc09097812 */ /* 0x000fe200078ec0ff */
[----:B------:R-:W-:Y:S01]  /*0570*/  ULDC UR4, c[0x0][0x154] ;  /* 0x0000550000047ab9 */ /* 0x000fe20000000800 */
[----:B------:R-:W-:Y:S01]  /*0580*/  ULDC UR5, c[0x0][0x150] ;  /* 0x0000540000057ab9 */ /* 0x000fe20000000800 */
[----:B------:R-:W-:Y:S01]  /*0590*/  IMAD.IADD R3, R2, 0x1, -R3 ;  /* 0x0000000102037824 */ /* 0x000fe200078e0a03 */
[----:B------:R-:W-:Y:S01]  /*05a0*/  UMOV UR9, 0x80 ;  /* 0x0000008000097882 */ /* 0x000fe20000000000 */
[----:B------:R-:W-:Y:S01]  /*05b0*/  IMAD.IADD R6, R6, 0x1, -R9 ;  /* 0x0000000106067824 */ /* 0x000fe200078e0a09 */
[----:B------:R-:W3:Y:S01]  /*05c0*/  LDC R15, c[0x0][0x148] ;  /* 0x00005200ff0f7b82 */ /* 0x000ee20000000800 */
[----:B------:R-:W4:Y:S01]  /*05d0*/  SHFL.IDX PT, R9, R5, RZ, 0x1f ;  /* 0x00001fff05097589 */ /* 0x000f2200000e0000 */
[----:B------:R-:W-:Y:S01]  /*05e0*/  SHF.R.S32.HI R12, RZ, 0x1f, R3 ;  /* 0x0000001fff0c7819 */ /* 0x000fe20000011403 */
[----:B------:R-:W-:Y:S01]  /*05f0*/  NOP ;  /* 0x0000000000007918 */ /* 0x000fe20000000000 */
[----:B------:R-:W-:Y:S01]  /*0600*/  NOP ;  /* 0x0000000000007918 */ /* 0x000fe20000000000 */
[----:B------:R-:W-:-:S02]  /*0610*/  ISETP.NE.AND P4, PT, RZ, UR14, PT ;  /* 0x0000000eff007c0c */ /* 0x000fc4000bf85270 */
[----:B------:R-:W-:Y:S02]  /*0620*/  LEA.HI R7, R12, R3, RZ, 0x3 ;  /* 0x000000030c077211 */ /* 0x000fe400078f18ff */
[----:B0-----:R-:W-:Y:S02]  /*0630*/  ISETP.NE.OR P0, PT, R8, RZ, !P0 ;  /* 0x000000ff0800720c */ /* 0x001fe40004705670 */
[--C-:B------:R-:W-:Y:S02]  /*0640*/  SHF.R.S32.HI R8, RZ, 0x3, R7.reuse ;  /* 0x00000003ff087819 */ /* 0x100fe40000011407 */
[----:B------:R-:W-:Y:S02]  /*0650*/  SHF.R.S32.HI R7, RZ, 0x1f, R7 ;  /* 0x0000001fff077819 */ /* 0x000fe40000011407 */
[----:B-----5:R-:W-:Y:S02]  /*0660*/  ISETP.NE.OR P1, PT, R10, RZ, !P1 ;  /* 0x000000ff0a00720c */ /* 0x020fe40004f25670 */
[----:B------:R-:W-:-:S04]  /*0670*/  LEA.HI R7, R7, R8, RZ, 0x2 ;  /* 0x0000000807077211 */ /* 0x000fc800078f10ff */
[----:B------:R-:W-:Y:S01]  /*0680*/  LOP3.LUT R7, R7, 0xfffffffc, RZ, 0xc0, !PT ;  /* 0xfffffffc07077812 */ /* 0x000fe200078ec0ff */
[----:B------:R-:W-:Y:S01]  /*0690*/  VOTEU.ALL UP1, P0 ;  /* 0x00000000003f7886 */ /* 0x000fe20000020000 */
[----:B------:R-:W-:Y:S01]  /*06a0*/  VOTEU.ALL UP0, P0 ;  /* 0x00000000003f7886 */ /* 0x000fe20000000000 */
[----:B--2---:R-:W-:Y:S02]  /*06b0*/  I2FP.F32.U32 R0, R4 ;  /* 0x0000000400007245 */ /* 0x004fe40000201000 */
[----:B------:R-:W-:Y:S01]  /*06c0*/  IMAD.IADD R7, R8, 0x1, -R7 ;  /* 0x0000000108077824 */ /* 0x000fe200078e0a07 */
[----:B------:R-:W0:Y:S01]  /*06d0*/  @!UP1 S2UR UR8, SR_CgaCtaId ;  /* 0x00000000000899c3 */ /* 0x000e220000008800 */
[----:B------:R-:W-:Y:S01]  /*06e0*/  VOTEU.ALL UP2, P1 ;  /* 0x00000000003f7886 */ /* 0x000fe20000840000 */
[----:B------:R-:W-:Y:S01]  /*06f0*/  @!UP1 UMOV UR7, 0x400 ;  /* 0x0000040000079882 */ /* 0x000fe20000000000 */
[----:B------:R-:W-:Y:S01]  /*0700*/  IMAD R6, R6, 0x4, R7 ;  /* 0x0000000406067824 */ /* 0x000fe200078e0207 */
[----:B------:R-:W-:Y:S01]  /*0710*/  VOTEU.ALL UP3, P1 ;  /* 0x00000000003f7886 */ /* 0x000fe20000860000 */
[----:B------:R-:W-:Y:S01]  /*0720*/  VOTEU.ALL UP4, P1 ;  /* 0x00000000003f7886 */ /* 0x000fe20000880000 */
[----:B------:R-:W-:Y:S01]  /*0730*/  @!UP2 UMOV UR10, 0x400 ;  /* 0x00000400000aa882 */ /* 0x000fe20000000000 */
[----:B------:R-:W-:Y:S01]  /*0740*/  IMAD.SHL.U32 R7, R6, 0x4, RZ ;  /* 0x0000000406077824 */ /* 0x000fe200078e00ff */
[----:B------:R-:W2:Y:S01]  /*0750*/  @!UP2 S2UR UR11, SR_CgaCtaId ;  /* 0x00000000000ba9c3 */ /* 0x000ea20000008800 */
[----:B------:R-:W-:Y:S01]  /*0760*/  VOTEU.ALL UP5, P1 ;  /* 0x00000000003f7886 */ /* 0x000fe200008a0000 */
[----:B----4-:R-:W-:-:S02]  /*0770*/  R2UR UR17, R9 ;  /* 0x00000000091172ca */ /* 0x010fc400000e0000 */
[----:B------:R-:W-:Y:S01]  /*0780*/  LOP3.LUT R11, R6, 0xc, R7, 0x78, !PT ;  /* 0x0000000c060b7812 */ /* 0x000fe200078e7807 */
[----:B------:R-:W-:Y:S01]  /*0790*/  FMUL R7, R0, UR4 ;  /* 0x0000000400077c20 */ /* 0x000fe20008400000 */
[----:B-1----:R-:W-:Y:S01]  /*07a0*/  I2FP.F32.U32 R0, UR15 ;  /* 0x0000000f00007c45 */ /* 0x002fe20008201000 */
[----:B------:R-:W-:Y:S01]  /*07b0*/  UMOV UR4, 0x20 ;  /* 0x0000002000047882 */ /* 0x000fe20000000000 */
[----:B------:R-:W1:Y:S01]  /*07c0*/  LDC R8, c[0x0][0x140] ;  /* 0x00005000ff087b82 */ /* 0x000e620000000800 */
[----:B------:R4:W-:Y:S02]  /*07d0*/  STL [R1+0x7c], R11 ;  /* 0x00007c0b01007387 */ /* 0x0009e40000100800 */
[----:B------:R-:W-:Y:S01]  /*07e0*/  FMUL R0, R0, UR5 ;  /* 0x0000000500007c20 */ /* 0x000fe20008400000 */
[----:B------:R-:W5:Y:S01]  /*07f0*/  F2I.U32.TRUNC.NTZ R7, R7 ;  /* 0x0000000700077305 */ /* 0x000f62000020f000 */
[----:B------:R-:W-:-:S04]  /*0800*/  @!UP1 UIADD3 UR4, -UR4, 0x100000, URZ ;  /* 0x0010000004049890 */ /* 0x000fc8000fffe13f */
[----:B------:R-:W-:Y:S02]  /*0810*/  @!UP1 USHF.L.U32 UR5, UR4, 0xb, URZ ;  /* 0x0000000b04059899 */ /* 0x000fe4000800063f */
[----:B------:R-:W-:Y:S01]  /*0820*/  @!UP1 USHF.L.U32 UR4, UR4, 0x1, URZ ;  /* 0x0000000104049899 */ /* 0x000fe2000800063f */
[----:B------:R-:W4:Y:S01]  /*0830*/  LDC R6, c[0x0][0x144] ;  /* 0x00005100ff067b82 */ /* 0x000f220000000800 */
[----:B0-----:R-:W-:Y:S02]  /*0840*/  @!UP1 ULEA UR7, UR8, UR7, 0x18 ;  /* 0x0000000708079291 */ /* 0x001fe4000f8ec03f */
[----:B------:R-:W-:-:S04]  /*0850*/  @!UP2 UIADD3 UR8, -UR9, 0x100000, URZ ;  /* 0x001000000908a890 */ /* 0x000fc8000fffe13f */
[----:B------:R-:W-:Y:S02]  /*0860*/  @!UP2 USHF.L.U32 UR9, UR8, 0xb, URZ ;  /* 0x0000000b0809a899 */ /* 0x000fe4000800063f */
[----:B------:R-:W-:Y:S01]  /*0870*/  @!UP2 USHF.L.U32 UR8, UR8, 0x1, URZ ;  /* 0x000000010808a899 */ /* 0x000fe2000800063f */
[----:B------:R-:W0:Y:S01]  /*0880*/  F2I.U32.TRUNC.NTZ R0, R0 ;  /* 0x0000000000007305 */ /* 0x000e22000020f000 */
[----:B------:R-:W-:Y:S01]  /*0890*/  VOTEU.ALL UP1, P0 ;  /* 0x00000000003f7886 */ /* 0x000fe20000020000 */
[----:B------:R-:W-:Y:S01]  /*08a0*/  LOP3.LUT P0, RZ, R3, 0x7, RZ, 0xc0, !PT ;  /* 0x0000000703ff7812 */ /* 0x000fe2000780c0ff */
[----:B--2---:R-:W-:Y:S01]  /*08b0*/  @!UP2 ULEA UR10, UR11, UR10, 0x18 ;  /* 0x0000000a0b0aa291 */ /* 0x004fe2000f8ec03f */
[----:B------:R-:W-:Y:S01]  /*08c0*/  VOTEU.ALL UP2, P1 ;  /* 0x00000000003f7886 */ /* 0x000fe20000840000 */
[----:B-----5:R-:W-:Y:S01]  /*08d0*/  IMAD.MOV R16, RZ, RZ, -R7 ;  /* 0x000000ffff107224 */ /* 0x020fe200078e0a07 */
[----:B------:R-:W-:Y:S01]  /*08e0*/  ISETP.LT.U32.AND P0, PT, R11, 0x2, !P0 ;  /* 0x000000020b00780c */ /* 0x000fe20004701070 */
[----:B------:R-:W2:Y:S02]  /*08f0*/  FENCE.VIEW.ASYNC.S ;  /* 0x00000000000073c6 */ /* 0x000ea40000000000 */
[----:B--2---:R2:W2:Y:S01]  /*0900*/  @!UP0 SYNCS.EXCH.64 URZ, [UR7+0xe0], UR4 ;  /* 0x0000e004073f85b2 */ /* 0x0044a20008000100 */
[----:B-1----:R-:W-:Y:S01]  /*0910*/  ISETP.EQ.U32.AND P2, PT, R8, 0x1, PT ;  /* 0x000000010800780c */ /* 0x002fe20003f42070 */
[----:B0-----:R-:W-:-:S02]  /*0920*/  IMAD.MOV R7, RZ, RZ, -R0 ;  /* 0x000000ffff077224 */ /* 0x001fc400078e0a00 */
[----:B---3--:R-:W-:Y:S02]  /*0930*/  IMAD R0, R15, R16, R4 ;  /* 0x000000100f007224 */ /* 0x008fe400078e0204 */
[----:B----4-:R-:W-:-:S03]  /*0940*/  IMAD R14, R6, R7, UR15 ;  /* 0x0000000f060e7e24 */ /* 0x010fc6000f8e0207 */
[----:B------:R-:W-:Y:S01]  /*0950*/  ISETP.NE.AND P1, PT, R0, R11, PT ;  /* 0x0000000b0000720c */ /* 0x000fe20003f25270 */
[----:B------:R0:W1:Y:S01]  /*0960*/  @!UP1 SYNCS.EXCH.64 URZ, [UR7+0xe8], UR4 ;  /* 0x0000e804073f95b2 */ /* 0x0000620008000100 */
[----:B------:R-:W-:Y:S02]  /*0970*/  NOP ;  /* 0x0000000000007918 */ /* 0x000fe40000000000 */
[----:B------:R-:W-:-:S04]  /*0980*/  ISETP.EQ.OR P1, PT, R14, RZ, !P1 ;  /* 0x000000ff0e00720c */ /* 0x000fc80004f22670 */
[----:B------:R-:W-:Y:S01]  /*0990*/  PLOP3.LUT P0, PT, P0, P1, PT, 0x80, 0x0 ;  /* 0x000000000000781c */ /* 0x000fe20000703070 */
[----:B------:R0:W3:Y:S01]  /*09a0*/  @!UP2 SYNCS.EXCH.64 URZ, [UR10+0xc0], UR8 ;  /* 0x0000c0080a3fa5b2 */ /* 0x0000e20008000100 */
[----:B------:R0:W4:Y:S01]  /*09b0*/  @!UP3 SYNCS.EXCH.64 URZ, [UR10+0xc8], UR8 ;  /* 0x0000c8080a3fb5b2 */ /* 0x0001220008000100 */
[----:B------:R0:W0:Y:S01]  /*09c0*/  @!UP4 SYNCS.EXCH.64 URZ, [UR10+0xd0], UR8 ;  /* 0x0000d0080a3fc5b2 */ /* 0x0000220008000100 */
[----:B------:R0:W0:Y:S01]  /*09d0*/  @!UP5 SYNCS.EXCH.64 URZ, [UR10+0xd8], UR8 ;  /* 0x0000d8080a3fd5b2 */ /* 0x0000220008000100 */
[----:B------:R-:W-:Y:S01]  /*09e0*/  NOP ;  /* 0x0000000000007918 */ /* 0x000fe20000000000 */
[----:B--2---:R-:W-:Y:S07]  /*09f0*/  @!P2 BRA `(.L_x_4) ;  /* 0x000000000008a947 */ /* 0x004fee0003800000 */
[----:B01-34-:R-:W-:Y:S01]  /*0a00*/  UCGABAR_ARV ;  /* 0x00000000000079c7 */ /* 0x01bfe20008000000 */
[----:B------:R-:W-:Y:S05]  /*0a10*/  BRA `(.L_x_5) ;  /* 0x0000000000047947 */ /* 0x000fea0003800000 */
.L_x_4:
[----:B01-34-:R-:W-:Y:S01]  /*0a20*/  NOP ;  /* 0x0000000000007918 */ /* 0x01bfe20000000000 */
.L_x_5:
[----:B------:R-:W-:Y:S01]  /*0a30*/  ULDC.64 UR4, c[0x0][0x598] ;  /* 0x0001660000047ab9 */ /* 0x000fe20000000a00 */
[----:B------:R-:W-:Y:S01]  /*0a40*/  ULDC.64 UR22, c[0x0][0x208] ;  /* 0x0000820000167ab9 */ /* 0x000fe20000000a00 */
[----:B------:R-:W-:-:S04]  /*0a50*/  ISETP.NE.U32.AND P1, PT, RZ, UR4, PT ;  /* 0x00000004ff007c0c */ /* 0x000fc8000bf25070 */
[----:B------:R-:W-:-:S13]  /*0a60*/  ISETP.NE.AND.EX P1, PT, RZ, UR5, PT, P1 ;  /* 0x00000005ff007c0c */ /* 0x000fda000bf25310 */
[----:B------:R-:W-:Y:S05]  /*0a70*/  @!P1 BRA `(.L_x_6) ;  /* 0x0000000000209947 */ /* 0x000fea0003800000 */
[----:B------:R-:W0:Y:S02]  /*0a80*/  LDC.64 R6, c[0x0][0x598] ;  /* 0x00016600ff067b82 */ /* 0x000e240000000a00 */
[----:B0-----:R-:W2:Y:S02]  /*0a90*/  LDG.E.64 R6, desc[UR22][R6.64] ;  /* 0x0000001606067981 */ /* 0x001ea4000c1e1b00 */
[----:B--2---:R-:W-:-:S04]  /*0aa0*/  ISETP.NE.U32.AND P1, PT, R6, RZ, PT ;  /* 0x000000ff0600720c */ /* 0x004fc80003f25070 */
[----:B------:R-:W-:-:S13]  /*0ab0*/  ISETP.NE.AND.EX P1, PT, R7, RZ, PT, P1 ;  /* 0x000000ff0700720c */ /* 0x000fda0003f25310 */
[----:B------:R-:W-:Y:S05]  /*0ac0*/  @!P1 BRA `(.L_x_6) ;  /* 0x00000000000c9947 */ /* 0x000fea0003800000 */
[----:B------:R-:W2:Y:S02]  /*0ad0*/  LD.E R6, desc[UR22][R6.64] ;  /* 0x0000001606067980 */ /* 0x000ea4000c101900 */
[----:B--2---:R-:W-:Y:S01]  /*0ae0*/  R2UR UR24, R6 ;  /* 0x00000000061872ca */ /* 0x004fe200000e0000 */
[----:B------:R-:W-:-:S14]  /*0af0*/  BRA `(.L_x_7) ;  /* 0x0000000000247947 */ /* 0x000fdc0003800000 */
.L_x_6:
[----:B------:R-:W-:Y:S02]  /*0b00*/  ULDC.64 UR4, c[0x0][0x588] ;  /* 0x0001620000047ab9 */ /* 0x000fe40000000a00 */
[----:B------:R-:W-:-:S04]  /*0b10*/  ISETP.NE.U32.AND P1, PT, RZ, UR4, PT ;  /* 0x00000004ff007c0c */ /* 0x000fc8000bf25070 */
[----:B------:R-:W-:-:S13]  /*0b20*/  ISETP.NE.AND.EX P1, PT, RZ, UR5, PT, P1 ;  /* 0x00000005ff007c0c */ /* 0x000fda000bf25310 */
[----:B------:R-:W-:Y:S05]  /*0b30*/  @!P1 BRA `(.L_x_8) ;  /* 0x0000000000109947 */ /* 0x000fea0003800000 */
[----:B------:R-:W0:Y:S02]  /*0b40*/  LDC.64 R6, c[0x0][0x588] ;  /* 0x00016200ff067b82 */ /* 0x000e240000000a00 */
[----:B0-----:R-:W2:Y:S02]  /*0b50*/  LDG.E R6, desc[UR22][R6.64] ;  /* 0x0000001606067981 */ /* 0x001ea4000c1e1900 */
[----:B--2---:R-:W-:Y:S01]  /*0b60*/  R2UR UR24, R6 ;  /* 0x00000000061872ca */ /* 0x004fe200000e0000 */
[----:B------:R-:W-:-:S14]  /*0b70*/  BRA `(.L_x_7) ;  /* 0x0000000000047947 */ /* 0x000fdc0003800000 */
.L_x_8:
[----:B------:R-:W-:-:S05]  /*0b80*/  ULDC UR24, c[0x0][0x580] ;  /* 0x0001600000187ab9 */ /* 0x000fca0000000800 */
.L_x_7:
[----:B------:R-:W-:Y:S02]  /*0b90*/  ULDC.64 UR4, c[0x0][0x5a0] ;  /* 0x0001680000047ab9 */ /* 0x000fe40000000a00 */
        /* <DEDUP_REMOVED lines=11> */
.L_x_9:
        /* <DEDUP_REMOVED lines=8> */
.L_x_11:
[----:B------:R-:W-:-:S05]  /*0cd0*/  ULDC UR25, c[0x0][0x584] ;  /* 0x0001610000197ab9 */ /* 0x000fca0000000800 */
.L_x_10:
[----:B------:R-:W0:Y:S01]  /*0ce0*/  LDC R0, c[0x0][0x65c] ;  /* 0x00019700ff007b82 */ /* 0x000e220000000800 */
[----:B------:R-:W-:Y:S01]  /*0cf0*/  IMAD.U32 R6, RZ, RZ, UR15 ;  /* 0x0000000fff067e24 */ /* 0x000fe2000f8e00ff */
[----:B------:R-:W-:Y:S01]  /*0d00*/  UISETP.NE.AND UP0, UPT, UR14, 0x2, UPT ;  /* 0x000000020e00788c */ /* 0x000fe2000bf05270 */
[----:B------:R-:W-:Y:S01]  /*0d10*/  IMAD.MOV.U32 R7, RZ, RZ, RZ ;  /* 0x000000ffff077224 */ /* 0x000fe200078e00ff */
[----:B------:R-:W-:Y:S01]  /*0d20*/  ULDC UR7, c[0x0][0x28c] ;  /* 0x0000a30000077ab9 */ /* 0x000fe20000000800 */
[----:B------:R-:W-:Y:S01]  /*0d30*/  UMOV UR5, URZ ;  /* 0x0000003f00057c82 */ /* 0x000fe20008000000 */
[----:B------:R-:W-:Y:S02]  /*0d40*/  UIADD3 UR7, UR7, 0x3f, URZ ;  /* 0x0000003f07077890 */ /* 0x000fe4000fffe03f */
[----:B------:R-:W-:Y:S01]  /*0d50*/  PLOP3.LUT P1, PT, PT, PT, UP0, 0x80, 0x0 ;  /* 0x000000000000781c */ /* 0x000fe20003f2f008 */
[----:B------:R-:W-:Y:S01]  /*0d60*/  UMOV UR4, URZ ;  /* 0x0000003f00047c82 */ /* 0x000fe20008000000 */
[----:B------:R-:W-:Y:S01]  /*0d70*/  USHF.R.S32.HI UR10, URZ, 0x1f, UR7 ;  /* 0x0000001f3f0a7899 */ /* 0x000fe20008011407 */
[----:B------:R-:W-:-:S03]  /*0d80*/  ULDC.64 UR18, c[0x0][0x650] ;  /* 0x0001940000127ab9 */ /* 0x000fc60000000a00 */
[----:B------:R-:W-:-:S04]  /*0d90*/  ULEA.HI UR10, UR10, UR7, URZ, 0x6 ;  /* 0x000000070a0a7291 */ /* 0x000fc8000f8f303f */
[----:B------:R-:W-:Y:S01]  /*0da0*/  USHF.R.S32.HI UR14, URZ, 0x6, UR10 ;  /* 0x000000063f0e7899 */ /* 0x000fe2000801140a */
[----:B0-----:R-:W-:-:S13]  /*0db0*/  ISETP.NE.AND P3, PT, R0, 0x1, PT ;  /* 0x000000010000780c */ /* 0x001fda0003f65270 */
[----:B------:R-:W0:Y:S01]  /*0dc0*/  @P3 LDC R9, c[0x0][0x10] ;  /* 0x00000400ff093b82 */ /* 0x000e220000000800 */
[----:B------:R-:W-:-:S07]  /*0dd0*/  @P3 IMAD.MOV.U32 R5, RZ, RZ, RZ ;  /* 0x000000ffff053224 */ /* 0x000fce00078e00ff */
[----:B------:R-:W1:Y:S01]  /*0de0*/  @!P3 LDC R11, c[0x0][0xc] ;  /* 0x00000300ff0bbb82 */ /* 0x000e620000000800 */
[----:B------:R-:W-:Y:S01]  /*0df0*/  ULDC UR8, c[0x0][0xc] ;  /* 0x0000030000087ab9 */ /* 0x000fe20000000800 */
[----:B------:R-:W-:Y:S01]  /*0e00*/  ULDC UR9, c[0x0][0x10] ;  /* 0x0000040000097ab9 */ /* 0x000fe20000000800 */
[----:B------:R-:W-:Y:S01]  /*0e10*/  ULDC UR7, c[0x0][0x14] ;  /* 0x0000050000077ab9 */ /* 0x000fe20000000800 */
[----:B------:R-:W-:-:S04]  /*0e20*/  UIMAD.WIDE.U32 UR8, UR8, UR9, URZ ;  /* 0x00000009080872a5 */ /* 0x000fc8000f8e003f */
[----:B------:R-:W-:Y:S01]  /*0e30*/  UIMAD.WIDE.U32 UR20, UR8, UR7, URZ ;  /* 0x00000007081472a5 */ /* 0x000fe2000f8e003f */
[----:B0-----:R-:W-:Y:S01]  /*0e40*/  @P3 IMAD.WIDE.U32 R8, R9, UR15, R4 ;  /* 0x0000000f09083c25 */ /* 0x001fe2000f8e0004 */
[----:B------:R-:W-:-:S03]  /*0e50*/  UIMAD UR15, UR9, UR7, URZ ;  /* 0x00000007090f72a4 */ /* 0x000fc6000f8e023f */
[----:B------:R-:W-:Y:S01]  /*0e60*/  @P3 IMAD.MOV.U32 R13, RZ, RZ, R8 ;  /* 0x000000ffff0d3224 */ /* 0x000fe200078e0008 */
[----:B------:R-:W-:Y:S01]  /*0e70*/  UIADD3 UR15, UR21, UR15, URZ ;  /* 0x0000000f150f7290 */ /* 0x000fe2000fffe03f */
[----:B-1----:R-:W-:-:S04]  /*0e80*/  @!P3 IMAD.WIDE.U32 R6, R4, R11, R6 ;  /* 0x0000000b0406b225 */ /* 0x002fc800078e0006 */
[----:B------:R-:W-:Y:S02]  /*0e90*/  @P3 IMAD.MOV.U32 R11, RZ, RZ, RZ ;  /* 0x000000ffff0b3224 */ /* 0x000fe400078e00ff */
[----:B------:R-:W-:Y:S02]  /*0ea0*/  @!P3 IMAD.MOV.U32 R13, RZ, RZ, R6 ;  /* 0x000000ffff0db224 */ /* 0x000fe400078e0006 */
[----:B------:R-:W-:Y:S02]  /*0eb0*/  @P3 IMAD.IADD R10, R9, 0x1, R11 ;  /* 0x00000001090a3824 */ /* 0x000fe400078e020b */
[----:B------:R-:W-:Y:S01]  /*0ec0*/  @!P3 IMAD.MOV.U32 R10, RZ, RZ, R7 ;  /* 0x000000ffff0ab224 */ /* 0x000fe200078e0007 */
[----:B------:R0:W-:Y:S01]  /*0ed0*/  STL [R1+0x84], R13 ;  /* 0x0000840d01007387 */ /* 0x0001e20000100800 */
[----:B------:R-:W-:Y:S02]  /*0ee0*/  IMAD.MOV.U32 R17, RZ, RZ, R13 ;  /* 0x000000ffff117224 */ /* 0x000fe400078e000d */
[----:B------:R-:W-:Y:S01]  /*0ef0*/  IMAD.MOV.U32 R22, RZ, RZ, R10 ;  /* 0x000000ffff167224 */ /* 0x000fe200078e000a */
[----:B------:R0:W-:Y:S01]  /*0f00*/  STL [R1+0x80], R10 ;  /* 0x0000800a01007387 */ /* 0x0001e20000100800 */
[----:B------:R-:W-:Y:S05]  /*0f10*/  @P1 BRA `(.L_x_12) ;  /* 0x0000000000281947 */ /* 0x000fea0003800000 */
[----:B------:R-:W-:Y:S01]  /*0f20*/  IADD3 R17, P1, R17, UR20, RZ ;  /* 0x0000001411117c10 */ /* 0x000fe2000ff3e0ff */
[----:B------:R-:W-:Y:S02]  /*0f30*/  UISETP.GE.U32.AND UP0, UPT, UR14, 0xb, UPT ;  /* 0x0000000b0e00788c */ /* 0x000fe4000bf06070 */
[----:B------:R-:W-:Y:S01]  /*0f40*/  UIMAD.WIDE.U32 UR4, UR14, -0x45d1745d, URZ ;  /* 0xba2e8ba30e0478a5 */ /* 0x000fe2000f8e003f */
[----:B------:R-:W-:Y:S01]  /*0f50*/  IADD3.X R22, R22, UR15, RZ, P1, !PT ;  /* 0x0000000f16167c10 */ /* 0x000fe20008ffe4ff */
[----:B------:R1:W-:Y:S02]  /*0f60*/  STL [R1+0x84], R17 ;  /* 0x0000841101007387 */ /* 0x0003e40000100800 */
[----:B------:R-:W-:Y:S02]  /*0f70*/  USHF.R.U32.HI UR5, URZ, 0x3, UR5 ;  /* 0x000000033f057899 */ /* 0x000fe40008011605 */
[----:B------:R1:W-:Y:S01]  /*0f80*/  STL [R1+0x80], R22 ;  /* 0x0000801601007387 */ /* 0x0003e20000100800 */
[----:B------:R-:W-:-:S02]  /*0f90*/  UMOV UR4, URZ ;  /* 0x0000003f00047c82 */ /* 0x000fc40008000000 */
[----:B------:R-:W-:Y:S02]  /*0fa0*/  @UP0 ULOP3.LUT UR4, UR5, 0x1, URZ, 0xc0, !UPT ;  /* 0x0000000105040892 */ /* 0x000fe4000f8ec03f */
[----:B------:R-:W-:-:S12]  /*0fb0*/  UIMAD UR5, UR5, -0xb, UR14 ;  /* 0xfffffff5050578a4 */ /* 0x000fd8000f8e020e */
.L_x_12:
[----:B------:R-:W-:Y:S01]  /*0fc0*/  IMAD.MOV.U32 R8, RZ, RZ, -0x1 ;  /* 0xffffffffff087424 */ /* 0x000fe200078e00ff */
[----:B------:R-:W-:Y:S01]  /*0fd0*/  ISETP.GE.U32.AND P1, PT, R17, UR18, PT ;  /* 0x0000001211007c0c */ /* 0x000fe2000bf26070 */
[----:B------:R-:W-:Y:S01]  /*0fe0*/  IMAD.MOV.U32 R6, RZ, RZ, -0x1 ;  /* 0xffffffffff067424 */ /* 0x000fe200078e00ff */
[----:B------:R-:W-:Y:S01]  /*0ff0*/  PRMT R0, RZ, 0x7610, R0 ;  /* 0x00007610ff007816 */ /* 0x000fe20000000000 */
[----:B------:R-:W-:Y:S01]  /*1000*/  IMAD.MOV.U32 R7, RZ, RZ, -0x1 ;  /* 0xffffffffff077424 */ /* 0x000fe200078e00ff */
[----:B------:R2:W-:Y:S01]  /*1010*/  STL [R1+0x88], R8 ;  /* 0x0000880801007387 */ /* 0x0005e20000100800 */
[----:B------:R-:W-:-:S03]  /*1020*/  ISETP.GE.U32.AND.EX P1, PT, R22, UR19, PT, P1 ;  /* 0x0000001316007c0c */ /* 0x000fc6000bf26110 */
[----:B------:R2:W-:Y:S04]  /*1030*/  STL [R1+0x78], R6 ;  /* 0x0000780601007387 */ /* 0x0005e80000100800 */
[----:B------:R2:W-:Y:S06]  /*1040*/  STL [R1+0x8c], R7 ;  /* 0x00008c0701007387 */ /* 0x0005ec0000100800 */
[----:B------:R-:W-:Y:S05]  /*1050*/  @P1 BRA `(.L_x_13) ;  /* 0x0000000400381947 */ /* 0x000fea0003800000 */
[----:B------:R-:W3:Y:S01]  /*1060*/  LDC.64 R18, c[0x0][0x628] ;  /* 0x00018a00ff127b82 */ /* 0x000ee20000000a00 */
[----:B--2---:R-:W-:Y:S02]  /*1070*/  IMAD.MOV.U32 R6, RZ, RZ, R17 ;  /* 0x000000ffff067224 */ /* 0x004fe400078e0011 */
[----:B------:R-:W-:-:S05]  /*1080*/  IMAD.MOV.U32 R7, RZ, RZ, R22 ;  /* 0x000000ffff077224 */ /* 0x000fca00078e0016 */
[----:B------:R-:W2:Y:S08]  /*1090*/  LDC R0, c[0x0][0x630] ;  /* 0x00018c00ff007b82 */ /* 0x000eb00000000800 */
[----:B------:R-:W4:Y:S01]  /*10a0*/  LDC.64 R20, c[0x0][0x620] ;  /* 0x00018800ff147b82 */ /* 0x000f220000000a00 */
[----:B---3--:R-:W-:-:S04]  /*10b0*/  ISETP.NE.U32.AND P1, PT, R18, RZ, PT ;  /* 0x000000ff1200720c */ /* 0x008fc80003f25070 */
[----:B------:R-:W-:-:S13]  /*10c0*/  ISETP.NE.AND.EX P1, PT, R19, RZ, PT, P1 ;  /* 0x000000ff1300720c */ /* 0x000fda0003f25310 */
[----:B--2-4-:R-:W-:Y:S05]  /*10d0*/  @!P1 BRA `(.L_x_14) ;  /* 0x0000000000289947 */ /* 0x014fea0003800000 */
[----:B------:R-:W2:Y:S02]  /*10e0*/  LDC R11, c[0x0][0x634] ;  /* 0x00018d00ff0b7b82 */ /* 0x000ea40000000800 */
[----:B--2---:R-:W-:-:S05]  /*10f0*/  IADD3 R11, P1, R17, R11, RZ ;  /* 0x0000000b110b7210 */ /* 0x004fca0007f3e0ff */
[----:B0-----:R-:W-:-:S04]  /*1100*/  IMAD.X R13, RZ, RZ, R22, P1 ;  /* 0x000000ffff0d7224 */ /* 0x001fc800008e0616 */
[----:B------:R-:W-:-:S04]  /*1110*/  IMAD.WIDE.U32 R6, R13, R18, RZ ;  /* 0x000000120d067225 */ /* 0x000fc800078e00ff */
[----:B------:R-:W-:-:S04]  /*1120*/  IMAD.WIDE.U32 R8, P1, R11, R19, R6 ;  /* 0x000000130b087225 */ /* 0x000fc80007820006 */
[----:B------:R-:W-:-:S04]  /*1130*/  IMAD.WIDE.U32 R6, R11, R18, RZ ;  /* 0x000000120b067225 */ /* 0x000fc800078e00ff */
[----:B------:R-:W-:Y:S01]  /*1140*/  IMAD.X R11, RZ, RZ, RZ, P1 ;  /* 0x000000ffff0b7224 */ /* 0x000fe200008e06ff */
[----:B------:R-:W-:Y:S01]  /*1150*/  IADD3 RZ, P1, R7, R8, RZ ;  /* 0x0000000807ff7210 */ /* 0x000fe20007f3e0ff */
[----:B------:R-:W-:-:S04]  /*1160*/  IMAD.MOV.U32 R10, RZ, RZ, R9 ;  /* 0x000000ffff0a7224 */ /* 0x000fc800078e0009 */
[----:B------:R-:W-:-:S08]  /*1170*/  IMAD.WIDE.U32.X R6, R13, R19, R10, P1 ;  /* 0x000000130d067225 */ /* 0x000fd000008e040a */
.L_x_14:
[-CC-:B------:R-:W-:Y:S01]  /*1180*/  SHF.R.U64 R27, R6, R0.reuse, R7.reuse ;  /* 0x00000000061b7219 */ /* 0x180fe20000001207 */
[----:B------:R-:W2:Y:S01]  /*1190*/  LDC.64 R24, c[0x0][0x640] ;  /* 0x00019000ff187b82 */ /* 0x000ea20000000a00 */
[----:B------:R-:W-:Y:S01]  /*11a0*/  SHF.R.U32.HI R0, RZ, R0, R7 ;  /* 0x00000000ff007219 */ /* 0x000fe20000011607 */
[----:B------:R-:W-:Y:S01]  /*11b0*/  IMAD.MOV.U32 R6, RZ, RZ, R17 ;  /* 0x000000ffff067224 */ /* 0x000fe200078e0011 */
[----:B------:R-:W-:-:S05]  /*11c0*/  IADD3 R9, P1, RZ, -R27, RZ ;  /* 0x8000001bff097210 */ /* 0x000fca0007f3e0ff */
[----:B------:R-:W3:Y:S01]  /*11d0*/  LDC R8, c[0x0][0x618] ;  /* 0x00018600ff087b82 */ /* 0x000ee20000000800 */
[----:B------:R-:W-:-:S04]  /*11e0*/  IMAD.X R7, RZ, RZ, ~R0, P1 ;  /* 0x000000ffff077224 */ /* 0x000fc800008e0e00 */
[-C--:B------:R-:W-:Y:S02]  /*11f0*/  IMAD R0, R7, R20.reuse, RZ ;  /* 0x0000001407007224 */ /* 0x080fe400078e02ff */
[----:B------:R-:W-:Y:S01]  /*1200*/  IMAD.MOV.U32 R7, RZ, RZ, R22 ;  /* 0x000000ffff077224 */ /* 0x000fe200078e0016 */
[----:B------:R-:W4:Y:S01]  /*1210*/  LDC R11, c[0x0][0x608] ;  /* 0x00018200ff0b7b82 */ /* 0x000f220000000800 */
[----:B-1----:R-:W-:Y:S02]  /*1220*/  IMAD.MOV.U32 R22, RZ, RZ, 0x1 ;  /* 0x00000001ff167424 */ /* 0x002fe400078e00ff */
[----:B------:R-:W-:-:S04]  /*1230*/  IMAD.WIDE.U32 R6, R9, R20, R6 ;  /* 0x0000001409067225 */ /* 0x000fc800078e0006 */
[----:B------:R-:W-:Y:S01]  /*1240*/  IMAD R9, R9, R21, R0 ;  /* 0x0000001509097224 */ /* 0x000fe200078e0200 */
[----:B------:R-:W1:Y:S01]  /*1250*/  LDC R23, c[0x0][0x658] ;  /* 0x00019600ff177b82 */ /* 0x000e620000000800 */
[----:B--2---:R-:W-:Y:S01]  /*1260*/  ISETP.NE.U32.AND P1, PT, R24, RZ, PT ;  /* 0x000000ff1800720c */ /* 0x004fe20003f25070 */
[----:B------:R-:W-:Y:S02]  /*1270*/  IMAD.MOV.U32 R0, RZ, RZ, -0x1 ;  /* 0xffffffffff007424 */ /* 0x000fe400078e00ff */
[----:B------:R-:W-:Y:S01]  /*1280*/  IMAD.IADD R7, R7, 0x1, R9 ;  /* 0x0000000107077824 */ /* 0x000fe200078e0209 */
[----:B------:R-:W-:-:S03]  /*1290*/  ISETP.NE.AND.EX P1, PT, R25, RZ, PT, P1 ;  /* 0x000000ff1900720c */ /* 0x000fc60003f25310 */
[----:B------:R-:W2:Y:S01]  /*12a0*/  LDC R21, c[0x0][0x600] ;  /* 0x00018000ff157b82 */ /* 0x000ea20000000800 */
[-CC-:B---3--:R-:W-:Y:S02]  /*12b0*/  SHF.R.U64 R19, R6, R8.reuse, R7.reuse ;  /* 0x0000000806137219 */ /* 0x188fe40000001207 */
[----:B------:R-:W-:-:S05]  /*12c0*/  SHF.R.U32.HI R6, RZ, R8, R7 ;  /* 0x00000008ff067219 */ /* 0x000fca0000011607 */
[----:B------:R-:W3:Y:S01]  /*12d0*/  LDC R18, c[0x0][0x648] ;  /* 0x00019200ff127b82 */ /* 0x000ee20000000800 */
[-CC-:B----4-:R-:W-:Y:S02]  /*12e0*/  SHF.R.U64 R28, R19, R11.reuse, R6.reuse ;  /* 0x0000000b131c7219 */ /* 0x190fe40000001206 */
[----:B------:R-:W-:-:S05]  /*12f0*/  SHF.R.U32.HI R6, RZ, R11, R6 ;  /* 0x0000000bff067219 */ /* 0x000fca0000011606 */
[----:B------:R-:W4:Y:S01]  /*1300*/  LDC R20, c[0x0][0x638] ;  /* 0x00018e00ff147b82 */ /* 0x000f220000000800 */
[-CC-:B-1----:R-:W-:Y:S02]  /*1310*/  SHF.R.U64 R30, R28, R23.reuse, R6.reuse ;  /* 0x000000171c1e7219 */ /* 0x182fe40000001206 */
[-C--:B------:R-:W-:Y:S02]  /*1320*/  SHF.L.U32 R0, R0, R23.reuse, RZ ;  /* 0x0000001700007219 */ /* 0x080fe400000006ff */
[----:B------:R-:W-:Y:S01]  /*1330*/  SHF.R.U32.HI R7, RZ, R23, R6 ;  /* 0x00000017ff077219 */ /* 0x000fe20000011606 */
[----:B------:R-:W-:Y:S01]  /*1340*/  IMAD.MOV.U32 R6, RZ, RZ, R30 ;  /* 0x000000ffff067224 */ /* 0x000fe200078e001e */
[----:B0-----:R-:W-:Y:S01]  /*1350*/  LOP3.LUT R13, RZ, R0, RZ, 0x33, !PT ;  /* 0x00000000ff0d7212 */ /* 0x001fe200078e33ff */
[----:B------:R-:W0:Y:S01]  /*1360*/  LDC R26, c[0x0][0x610] ;  /* 0x00018400ff1a7b82 */ /* 0x000e220000000800 */
[----:B------:R-:W-:Y:S05]  /*1370*/  @!P1 BRA `(.L_x_15) ;  /* 0x0000000000289947 */ /* 0x000fea0003800000 */
[----:B------:R-:W1:Y:S02]  /*1380*/  LDC R11, c[0x0][0x64c] ;  /* 0x00019300ff0b7b82 */ /* 0x000e640000000800 */
[----:B-1----:R-:W-:-:S05]  /*1390*/  IADD3 R11, P1, R30, R11, RZ ;  /* 0x0000000b1e0b7210 */ /* 0x002fca0007f3e0ff */
[----:B------:R-:W-:-:S04]  /*13a0*/  IMAD.X R17, RZ, RZ, R7, P1 ;  /* 0x000000ffff117224 */ /* 0x000fc800008e0607 */
[----:B------:R-:W-:-:S04]  /*13b0*/  IMAD.WIDE.U32 R6, R17, R24, RZ ;  /* 0x0000001811067225 */ /* 0x000fc800078e00ff */
[----:B------:R-:W-:-:S04]  /*13c0*/  IMAD.WIDE.U32 R8, P1, R11, R25, R6 ;  /* 0x000000190b087225 */ /* 0x000fc80007820006 */
[----:B------:R-:W-:-:S04]  /*13d0*/  IMAD.WIDE.U32 R6, R11, R24, RZ ;  /* 0x000000180b067225 */ /* 0x000fc800078e00ff */
[----:B------:R-:W-:Y:S01]  /*13e0*/  IMAD.X R11, RZ, RZ, RZ, P1 ;  /* 0x000000ffff0b7224 */ /* 0x000fe200008e06ff */
[----:B------:R-:W-:Y:S01]  /*13f0*/  IADD3 RZ, P1, R7, R8, RZ ;  /* 0x0000000807ff7210 */ /* 0x000fe20007f3e0ff */
[----:B------:R-:W-:-:S04]  /*1400*/  IMAD.MOV.U32 R10, RZ, RZ, R9 ;  /* 0x000000ffff0a7224 */ /* 0x000fc800078e0009 */
[----:B------:R-:W-:-:S08]  /*1410*/  IMAD.WIDE.U32.X R6, R17, R25, R10, P1 ;  /* 0x0000001911067225 */ /* 0x000fd000008e040a */
.L_x_15:
[----:B---3--:R-:W-:Y:S01]  /*1420*/  SHF.R.U64 R5, R6, R18, R7 ;  /* 0x0000001206057219 */ /* 0x008fe20000001207 */
[----:B--2---:R-:W-:Y:S01]  /*1430*/  VIADD R6, R21, 0xffffffff ;  /* 0xffffffff15067836 */ /* 0x004fe20000000000 */
[----:B------:R-:W-:Y:S01]  /*1440*/  SHF.L.U32 R0, R22, R23, RZ ;  /* 0x0000001716007219 */ /* 0x000fe200000006ff */
[----:B------:R-:W-:Y:S01]  /*1450*/  @P3 IMAD R14, R15, R16, R4 ;  /* 0x000000100f0e3224 */ /* 0x000fe200078e0204 */
[----:B------:R-:W-:Y:S01]  /*1460*/  LOP3.LUT R13, R28, R13, RZ, 0xc0, !PT ;  /* 0x0000000d1c0d7212 */ /* 0x000fe200078ec0ff */
[----:B------:R-:W-:-:S04]  /*1470*/  IMAD.MOV R7, RZ, RZ, -R5 ;  /* 0x000000ffff077224 */ /* 0x000fc800078e0a05 */
[----:B------:R-:W-:Y:S01]  /*1480*/  IMAD R13, R0, R5, R13 ;  /* 0x00000005000d7224 */ /* 0x000fe200078e020d */
[----:B------:R-:W-:Y:S01]  /*1490*/  LOP3.LUT R5, R19, R6, RZ, 0xc0, !PT ;  /* 0x0000000613057212 */ /* 0x000fe200078ec0ff */
[----:B----4-:R-:W-:Y:S02]  /*14a0*/  IMAD R0, R7, R20, R30 ;  /* 0x0000001407007224 */ /* 0x010fe400078e021e */
[----:B------:R-:W-:Y:S02]  /*14b0*/  IMAD.MOV.U32 R6, RZ, RZ, 0x1 ;  /* 0x00000001ff067424 */ /* 0x000fe400078e00ff */
[----:B0-----:R-:W-:Y:S02]  /*14c0*/  IMAD R4, R13, R26, R14 ;  /* 0x0000001a0d047224 */ /* 0x001fe400078e020e */
[----:B------:R-:W-:Y:S01]  /*14d0*/  IMAD R5, R0, R21, R5 ;  /* 0x0000001500057224 */ /* 0x000fe200078e0205 */
[----:B------:R-:W-:-:S04]  /*14e0*/  PRMT R0, R6, 0x7610, R0 ;  /* 0x0000761006007816 */ /* 0x000fc80000000000 */
[----:B------:R-:W-:Y:S02]  /*14f0*/  SEL R6, R5, R4, !P3 ;  /* 0x0000000405067207 */ /* 0x000fe40005800000 */
[----:B------:R-:W-:-:S03]  /*1500*/  SEL R4, R4, R5, !P3 ;  /* 0x0000000504047207 */ /* 0x000fc60005800000 */
[----:B------:R3:W-:Y:S04]  /*1510*/  STL [R1+0x8c], R6 ;  /* 0x00008c0601007387 */ /* 0x0007e80000100800 */
[----:B------:R3:W-:Y:S04]  /*1520*/  STL [R1+0x78], R27 ;  /* 0x0000781b01007387 */ /* 0x0007e80000100800 */
[----:B------:R3:W-:Y:S02]  /*1530*/  STL [R1+0x88], R4 ;  /* 0x0000880401007387 */ /* 0x0007e40000100800 */
.L_x_13:
[----:B------:R-:W-:Y:S05]  /*1540*/  @!P2 BRA `(.L_x_16) ;  /* 0x00000000000ca947 */ /* 0x000fea0003800000 */
[----:B------:R-:W-:Y:S01]  /*1550*/  UCGABAR_WAIT ;  /* 0x0000000000007dc7 */ /* 0x000fe20008000000 */
[----:B------:R-:W-:Y:S01]  /*1560*/  CCTL.IVALL ;  /* 0x00000000ff00798f */ /* 0x000fe20002000000 */
[----:B------:R-:W-:Y:S05]  /*1570*/  BRA `(.L_x_17) ;  /* 0x0000000000047947 */ /* 0x000fea0003800000 */
.L_x_16:
[----:B------:R-:W-:Y:S06]  /*1580*/  BAR.SYNC.DEFER_BLOCKING 0x0 ;  /* 0x0000000000007b1d */ /* 0x000fec0000010000 */
.L_x_17:
[----:B------:R-:W-:Y:S05]  /*1590*/  @!P4 BRA `(.L_x_18) ;  /* 0x000000d800e0c947 */ /* 0x000fea0003800000 */
[----:B------:R-:W-:-:S06]  /*15a0*/  UISETP.GT.U32.AND UP0, UPT, UR12, 0x1, UPT ;  /* 0x000000010c00788c */ /* 0x000fcc000bf04070 */
[----:B------:R-:W-:-:S13]  /*15b0*/  PLOP3.LUT P1, PT, PT, PT, UP0, 0x80, 0x0 ;  /* 0x000000000000781c */ /* 0x000fda0003f2f008 */
[----:B------:R-:W-:Y:S05]  /*15c0*/  @P1 EXIT ;  /* 0x000000000000194d */ /* 0x000fea0003800000 */
.L_x_19:
[----:B------:R-:W-:-:S08]  /*15d0*/  NOP ;  /* 0x0000000000007918 */ /* 0x000fd00000000000 */
[----:B------:R-:W4:Y:S02]  /*15e0*/  USETMAXREG.TRY_ALLOC.CTAPOOL UP0, 0xe8 ;  /* 0x000000e8000079c8 */ /* 0x000f240008000600 */
[----:B----4-:R-:W-:-:S13]  /*15f0*/  PLOP3.LUT P1, PT, PT, PT, UP0, 0x80, 0x0 ;  /* 0x000000000000781c */ /* 0x010fda0003f2f008 */
[----:B------:R-:W-:Y:S05]  /*1600*/  @!P1 BRA `(.L_x_19) ;  /* 0xfffffffc00f09947 */ /* 0x000fea000383ffff */
[----:B------:R-:W-:-:S13]  /*1610*/  LOP3.LUT P1, RZ, R0, 0xff, RZ, 0xc0, !PT ;  /* 0x000000ff00ff7812 */ /* 0x000fda000782c0ff */
[----:B------:R-:W-:Y:S05]  /*1620*/  @!P1 EXIT ;  /* 0x000000000000994d */ /* 0x000fea0003800000 */
[----:B------:R-:W4:Y:S01]  /*1630*/  S2UR UR6, SR_CgaCtaId ;  /* 0x00000000000679c3 */ /* 0x000f220000008800 */
[CC--:B------:R-:W-:Y:S01]  /*1640*/  LEA.HI R0, R12.reuse, R3.reuse, RZ, 0x2 ;  /* 0x000000030c007211 */ /* 0x0c0fe200078f10ff */
[----:B------:R-:W-:Y:S01]  /*1650*/  UIADD3 UR7, UR17, -0x1, URZ ;  /* 0xffffffff11077890 */ /* 0x000fe2000fffe03f */
[----:B------:R-:W-:Y:S01]  /*1660*/  LEA.HI R3, R12, R3, RZ, 0x5 ;  /* 0x000000030c037211 */ /* 0x000fe200078f28ff */
[----:B------:R-:W-:Y:S01]  /*1670*/  UMOV UR12, 0x400 ;  /* 0x00000400000c7882 */ /* 0x000fe20000000000 */
[--C-:B------:R-:W-:Y:S01]  /*1680*/  SHF.R.S32.HI R2, RZ, 0x2, R0.reuse ;  /* 0x00000002ff027819 */ /* 0x100fe20000011400 */
[----:B------:R-:W-:Y:S01]  /*1690*/  UISETP.LT.AND UP0, UPT, UR14, 0x1, UPT ;  /* 0x000000010e00788c */ /* 0x000fe2000bf01270 */
[----:B------:R-:W-:Y:S01]  /*16a0*/  SHF.R.S32.HI R5, RZ, 0x1f, R0 ;  /* 0x0000001fff057819 */ /* 0x000fe20000011400 */
[----:B------:R-:W-:Y:S02]  /*16b0*/  ULOP3.LUT UR27, UR13, 0x1, URZ, 0xfc, !UPT ;  /* 0x000000010d1b7892 */ /* 0x000fe4000f8efc3f */
[----:B------:R-:W-:Y:S01]  /*16c0*/  USEL UR16, UR14, 0x1, UP0 ;  /* 0x000000010e107887 */ /* 0x000fe20008000000 */
[----:B------:R-:W-:Y:S01]  /*16d0*/  LEA.HI R5, R5, R2, RZ, 0x3 ;  /* 0x0000000205057211 */ /* 0x000fe200078f18ff */
[----:B------:R-:W-:-:S02]  /*16e0*/  UISETP.NE.AND UP0, UPT, UR7, URZ, UPT ;  /* 0x0000003f0700728c */ /* 0x000fc4000bf05270 */
[----:B------:R-:W-:Y:S01]  /*16f0*/  USHF.L.U32 UR28, UR14, 0x1, URZ ;  /* 0x000000010e1c7899 */ /* 0x000fe2000800063f */
[----:B------:R-:W-:Y:S01]  /*1700*/  LOP3.LUT R5, R5, 0xfffffff8, RZ, 0xc0, !PT ;  /* 0xfffffff805057812 */ /* 0x000fe200078ec0ff */
[----:B------:R-:W-:Y:S02]  /*1710*/  UIADD3 UR16, -UR16, UR14, URZ ;  /* 0x0000000e10107290 */ /* 0x000fe4000fffe13f */
[----:B------:R-:W-:Y:S02]  /*1720*/  USEL UR30, URZ, 0x1, UP0 ;  /* 0x000000013f1e7887 */ /* 0x000fe40008000000 */
[----:B------:R-:W-:Y:S01]  /*1730*/  IMAD.IADD R2, R2, 0x1, -R5 ;  /* 0x0000000102027824 */ /* 0x000fe200078e0a05 */
[----:B------:R-:W-:Y:S01]  /*1740*/  SHF.R.S32.HI R5, RZ, 0x5, R3 ;  /* 0x00000005ff057819 */ /* 0x000fe20000011403 */
[----:B----4-:R-:W-:-:S03]  /*1750*/  ULEA UR12, UR6, UR12, 0x18 ;  /* 0x0000000c060c7291 */ /* 0x010fc6000f8ec03f */
[--C-:B------:R-:W-:Y:S01]  /*1760*/  SHF.R.S32.HI R3, RZ, 0x1f, R2.reuse ;  /* 0x0000001fff037819 */ /* 0x100fe20000011402 */
[----:B------:R-:W-:Y:S01]  /*1770*/  USHF.L.U32 UR6, UR7, 0x3, URZ ;  /* 0x0000000307067899 */ /* 0x000fe2000800063f */
[C-C-:B------:R-:W-:Y:S01]  /*1780*/  IMAD R0, R5.reuse, -0x10, -R2.reuse ;  /* 0xfffffff005007824 */ /* 0x140fe200078e0a02 */
[----:B------:R-:W-:Y:S02]  /*1790*/  UIADD3 UR29, UR12, 0xc0, URZ ;  /* 0x000000c00c1d7890 */ /* 0x000fe4000fffe03f */
[----:B------:R-:W-:Y:S01]  /*17a0*/  ULOP3.LUT UR6, UR6, 0x8, URZ, 0xc0, !UPT ;  /* 0x0000000806067892 */ /* 0x000fe2000f8ec03f */
[----:B------:R-:W-:Y:S01]  /*17b0*/  IMAD.WIDE R2, R5, 0x10, R2 ;  /* 0x0000001005027825 */ /* 0x000fe200078e0202 */
[----:B------:R-:W-:Y:S02]  /*17c0*/  ULEA UR17, UR17, UR29, 0x3 ;  /* 0x0000001d11117291 */ /* 0x000fe4000f8e183f */
[----:B------:R-:W-:Y:S02]  /*17d0*/  ULOP3.LUT UR31, UR6, 0x8, URZ, 0x3c, !UPT ;  /* 0x00000008061f7892 */ /* 0x000fe4000f8e3c3f */
[----:B------:R-:W-:-:S03]  /*17e0*/  ULOP3.LUT UR18, UR6, 0x18, URZ, 0x3c, !UPT ;  /* 0x0000001806127892 */ /* 0x000fc6000f8e3c3f */
[----:B------:R-:W-:Y:S02]  /*17f0*/  ULDC UR6, c[0x0][0x284] ;  /* 0x0000a10000067ab9 */ /* 0x000fe40000000800 */
[----:B------:R-:W-:-:S05]  /*1800*/  VIADD R0, R0, UR6 ;  /* 0x0000000600007c36 */ /* 0x000fca0008000000 */
[----:B------:R4:W-:Y:S04]  /*1810*/  STL [R1+0x98], R0 ;  /* 0x0000980001007387 */ /* 0x0009e80000100800 */
[----:B------:R4:W-:Y:S02]  /*1820*/  STL.64 [R1+0x90], R2 ;  /* 0x0000900201007387 */ /* 0x0009e40000100a00 */
.L_x_302:
[----:B----4-:R-:W-:Y:S01]  /*1830*/  IMAD.U32 R0, RZ, RZ, UR30 ;  /* 0x0000001eff007e24 */ /* 0x010fe2000f8e00ff */
[----:B0-2---:R-:W4:Y:S01]  /*1840*/  LDC R2, c[0x0][0x28c] ;  /* 0x0000a300ff027b82 */ /* 0x005f220000000800 */
[----:B------:R-:W-:Y:S01]  /*1850*/  UMOV UR6, URZ ;  /* 0x0000003f00067c82 */ /* 0x000fe20008000000 */
[----:B------:R-:W-:Y:S02]  /*1860*/  UMOV UR19, UR5 ;  /* 0x0000000500137c82 */ /* 0x000fe40008000000 */
[----:B------:R-:W-:-:S04]  /*1870*/  SHF.L.U32 R0, R0, 0x1f, RZ ;  /* 0x0000001f00007819 */ /* 0x000fc800000006ff */
[----:B------:R-:W5:Y:S01]  /*1880*/  SYNCS.PHASECHK.TRANS64.TRYWAIT P1, [UR17+-0x8], R0 ;  /* 0xfffff800ff0075a7 */ /* 0x000f620008020151 */
[----:B----4-:R-:W-:Y:S01]  /*1890*/  ISETP.GE.AND P2, PT, R2, 0x1, PT ;  /* 0x000000010200780c */ /* 0x010fe20003f46270 */
[----:B-----5:R-:W-:-:S12]  /*18a0*/  @!P1 BRA `(.L_x_20) ;  /* 0x000000ec00589947 */ /* 0x020fd80003800000 */
.L_x_331:
[----:B------:R0:W-:Y:S01]  /*18b0*/  STL [R1+0x74], RZ ;  /* 0x000074ff01007387 */ /* 0x0001e20000100800 */
[----:B------:R-:W-:Y:S01]  /*18c0*/  UMOV UR7, URZ ;  /* 0x0000003f00077c82 */ /* 0x000fe20008000000 */
[----:B------:R-:W-:Y:S01]  /*18d0*/  UMOV UR8, URZ ;  /* 0x0000003f00087c82 */ /* 0x000fe20008000000 */
[----:B----4-:R-:W-:Y:S01]  /*18e0*/  IMAD.MOV.U32 R0, RZ, RZ, RZ ;  /* 0x000000ffff007224 */ /* 0x010fe200078e00ff */
[----:B------:R4:W-:Y:S01]  /*18f0*/  STL [R1+0x70], RZ ;  /* 0x000070ff01007387 */ /* 0x0009e20000100800 */
[----:B------:R-:W-:Y:S02]  /*1900*/  CS2R R2, SRZ ;  /* 0x0000000000027805 */ /* 0x000fe4000001ff00 */
[----:B---3--:R-:W-:Y:S02]  /*1910*/  CS2R R4, SRZ ;  /* 0x0000000000047805 */ /* 0x008fe4000001ff00 */
[----:B--2---:R-:W-:Y:S01]  /*1920*/  CS2R R6, SRZ ;  /* 0x0000000000067805 */ /* 0x004fe2000001ff00 */
[----:B------:R4:W-:Y:S01]  /*1930*/  STL [R1+0x6c], RZ ;  /* 0x00006cff01007387 */ /* 0x0009e20000100800 */
[----:B------:R-:W-:-:S02]  /*1940*/  CS2R R8, SRZ ;  /* 0x0000000000087805 */ /* 0x000fc4000001ff00 */
[----:B0-----:R-:W-:Y:S02]  /*1950*/  CS2R R10, SRZ ;  /* 0x00000000000a7805 */ /* 0x001fe4000001ff00 */
[----:B------:R-:W-:Y:S01]  /*1960*/  CS2R R12, SRZ ;  /* 0x00000000000c7805 */ /* 0x000fe2000001ff00 */
[----:B------:R4:W-:Y:S01]  /*1970*/  STL [R1+0x68], RZ ;  /* 0x000068ff01007387 */ /* 0x0009e20000100800 */
[----:B------:R-:W-:Y:S02]  /*1980*/  CS2R R14, SRZ ;  /* 0x00000000000e7805 */ /* 0x000fe4000001ff00 */
[----:B-1----:R-:W-:Y:S02]  /*1990*/  CS2R R16, SRZ ;  /* 0x0000000000107805 */ /* 0x002fe4000001ff00 */
[----:B------:R-:W-:Y:S01]  /*19a0*/  CS2R R18, SRZ ;  /* 0x0000000000127805 */ /* 0x000fe2000001ff00 */
[----:B------:R4:W-:Y:S01]  /*19b0*/  STL [R1+0x64], RZ ;  /* 0x000064ff01007387 */ /* 0x0009e20000100800 */
[----:B------:R-:W-:-:S02]  /*19c0*/  CS2R R20, SRZ ;  /* 0x0000000000147805 */ /* 0x000fc4000001ff00 */
[----:B------:R-:W-:Y:S02]  /*19d0*/  CS2R R22, SRZ ;  /* 0x0000000000167805 */ /* 0x000fe4000001ff00 */
[----:B------:R-:W-:Y:S01]  /*19e0*/  CS2R R152, SRZ ;  /* 0x0000000000987805 */ /* 0x000fe2000001ff00 */
[----:B------:R4:W-:Y:S01]  /*19f0*/  STL [R1+0x60], RZ ;  /* 0x000060ff01007387 */ /* 0x0009e20000100800 */
[----:B------:R-:W-:Y:S02]  /*1a00*/  CS2R R154, SRZ ;  /* 0x00000000009a7805 */ /* 0x000fe4000001ff00 */
[----:B------:R-:W-:Y:S02]  /*1a10*/  CS2R R156, SRZ ;  /* 0x00000000009c7805 */ /* 0x000fe4000001ff00 */
        /* <DEDUP_REMOVED lines=46> */
[----:B------:R-:W-:Y:S01]  /*1d00*/  IMAD.MOV.U32 R226, RZ, RZ, RZ ;  /* 0x000000ffffe27224 */ /* 0x000fe200078e00ff */
[----:B------:R-:W-:Y:S01]  /*1d10*/  CS2R R24, SRZ ;  /* 0x0000000000187805 */ /* 0x000fe2000001ff00 */
[----:B------:R-:W-:Y:S01]  /*1d20*/  IMAD.U32 R227, RZ, RZ, UR4 ;  /* 0x00000004ffe37e24 */ /* 0x000fe2000f8e00ff */
[----:B------:R4:W-:Y:S01]  /*1d30*/  STL [R1+0x2c], RZ ;  /* 0x00002cff01007387 */ /* 0x0009e20000100800 */
[----:B------:R-:W-:Y:S02]  /*1d40*/  CS2R R26, SRZ ;  /* 0x00000000001a7805 */ /* 0x000fe4000001ff00 */
[----:B------:R-:W-:-:S02]  /*1d50*/  CS2R R28, SRZ ;  /* 0x00000000001c7805 */ /* 0x000fc4000001ff00 */
[----:B------:R-:W-:Y:S01]  /*1d60*/  CS2R R30, SRZ ;  /* 0x00000000001e7805 */ /* 0x000fe2000001ff00 */
[----:B------:R4:W-:Y:S01]  /*1d70*/  STL [R1+0x28], RZ ;  /* 0x000028ff01007387 */ /* 0x0009e20000100800 */
[----:B------:R-:W-:Y:S02]  /*1d80*/  CS2R R32, SRZ ;  /* 0x0000000000207805 */ /* 0x000fe4000001ff00 */
[----:B------:R-:W-:Y:S02]  /*1d90*/  CS2R R34, SRZ ;  /* 0x0000000000227805 */ /* 0x000fe4000001ff00 */
[----:B------:R-:W-:Y:S01]  /*1da0*/  CS2R R36, SRZ ;  /* 0x0000000000247805 */ /* 0x000fe2000001ff00 */
        /* <DEDUP_REMOVED lines=36> */
[----:B------:R4:W-:Y:S01]  /*1ff0*/  STL [R1], RZ ;  /* 0x000000ff01007387 */ /* 0x0009e20000100800 */
[----:B------:R-:W-:Y:S02]  /*2000*/  CS2R R92, SRZ ;  /* 0x00000000005c7805 */ /* 0x000fe4000001ff00 */
[----:B------:R-:W-:Y:S02]  /*2010*/  CS2R R94, SRZ ;  /* 0x00000000005e7805 */ /* 0x000fe4000001ff00 */
[----:B------:R-:W-:Y:S02]  /*2020*/  CS2R R96, SRZ ;  /* 0x0000000000607805 */ /* 0x000fe4000001ff00 */
[----:B------:R-:W-:Y:S02]  /*2030*/  CS2R R98, SRZ ;  /* 0x0000000000627805 */ /* 0x000fe4000001ff00 */
[----:B------:R-:W-:-:S02]  /*2040*/  CS2R R100, SRZ ;  /* 0x0000000000647805 */ /* 0x000fc4000001ff00 */
[----:B------:R-:W-:Y:S02]  /*2050*/  CS2R R102, SRZ ;  /* 0x0000000000667805 */ /* 0x000fe4000001ff00 */
        /* <DEDUP_REMOVED lines=23> */
[----:B------:R-:W-:Y:S01]  /*21d0*/  CS2R R150, SRZ ;  /* 0x0000000000967805 */ /* 0x000fe2000001ff00 */
[----:B----4-:R-:W-:Y:S06]  /*21e0*/  @!P2 BRA `(.L_x_21) ;  /* 0x000000100074a947 */ /* 0x010fec0003800000 */
[----:B------:R-:W-:-:S06]  /*21f0*/  UISETP.NE.AND UP0, UPT, UR27, 0x3, UPT ;  /* 0x000000031b00788c */ /* 0x000fcc000bf05270 */
[----:B------:R-:W-:-:S13]  /*2200*/  PLOP3.LUT P2, PT, PT, PT, UP0, 0x80, 0x0 ;  /* 0x000000000000781c */ /* 0x000fda0003f4f008 */
[----:B------:R-:W-:Y:S05]  /*2210*/  @!P2 BRA `(.L_x_22) ;  /* 0x000000000004a947 */ /* 0x000fea0003800000 */
[----:B------:R-:W-:Y:S01]  /*2220*/  BPT.TRAP 0x1 ;  /* 0x000000040000795c */ /* 0x000fe20000300000 */
.L_x_22:
[----:B------:R-:W-:Y:S01]  /*2230*/  ULEA UR6, UR5, UR12, 0x3 ;  /* 0x0000000c05067291 */ /* 0x000fe2000f8e183f */
[----:B------:R-:W-:-:S05]  /*2240*/  IMAD.U32 R0, RZ, RZ, UR4 ;  /* 0x00000004ff007e24 */ /* 0x000fca000f8e00ff */
[----:B------:R-:W-:-:S04]  /*2250*/  SHF.L.U32 R0, R0, 0x1f, RZ ;  /* 0x0000001f00007819 */ /* 0x000fc800000006ff */
[----:B------:R0:W1:Y:S01]  /*2260*/  SYNCS.PHASECHK.TRANS64.TRYWAIT P1, [UR6], R0 ;  /* 0x00000000ff0075a7 */ /* 0x0000620008020146 */
[----:B------:R-:W-:Y:S05]  /*2270*/  @!P2 BRA `(.L_x_23) ;  /* 0x000000000004a947 */ /* 0x000fea0003800000 */
[----:B------:R-:W-:Y:S01]  /*2280*/  BPT.TRAP 0x1 ;  /* 0x000000040000795c */ /* 0x000fe20000300000 */
.L_x_23:
[----:B-1----:R-:W-:Y:S05]  /*2290*/  @P1 BRA `(.L_x_24) ;  /* 0x0000000000081947 */ /* 0x002fea0003800000 */
[----:B------:R-:W1:Y:S02]  /*22a0*/  SYNCS.PHASECHK.TRANS64.TRYWAIT P1, [UR6], R0 ;  /* 0x00000000ff0075a7 */ /* 0x000e640008020146 */
[----:B-1----:R-:W-:Y:S05]  /*22b0*/  @!P1 BRA `(.L_x_25) ;  /* 0x000000e000ec9947 */ /* 0x002fea0003800000 */
.L_x_24:
[----:B------:R-:W-:Y:S01]  /*22c0*/  UIADD3 UR6, UR12, 0x180, URZ ;  /* 0x000001800c067890 */ /* 0x000fe2000fffe03f */
[----:B------:R-:W-:Y:S01]  /*22d0*/  WARPGROUP.ARRIVE ;  /* 0x00000000000079c5 */ /* 0x000fe20000000000 */
[----:B------:R-:W-:Y:S01]  /*22e0*/  UIADD3 UR7, UR12, 0xb180, URZ ;  /* 0x0000b1800c077890 */ /* 0x000fe2000fffe03f */
[----:B------:R2:W-:Y:S01]  /*22f0*/  STL [R1+0x74], RZ ;  /* 0x000074ff01007387 */ /* 0x0005e20000100800 */
[----:B------:R-:W-:Y:S01]  /*2300*/  USHF.R.U32.HI UR6, URZ, 0x4, UR6 ;  /* 0x000000043f067899 */ /* 0x000fe20008011606 */
[----:B01----:R-:W-:Y:S01]  /*2310*/  IMAD.MOV.U32 R0, RZ, RZ, RZ ;  /* 0x000000ffff007224 */ /* 0x003fe200078e00ff */
[----:B------:R-:W-:Y:S01]  /*2320*/  USHF.R.U32.HI UR7, URZ, 0x4, UR7 ;  /* 0x000000043f077899 */ /* 0x000fe20008011607 */
[----:B------:R2:W-:Y:S01]  /*2330*/  STL [R1+0x70], RZ ;  /* 0x000070ff01007387 */ /* 0x0005e20000100800 */
[----:B------:R-:W-:Y:S01]  /*2340*/  ULOP3.LUT UR6, UR6, 0x3fff, URZ, 0xc0, !UPT ;  /* 0x00003fff06067892 */ /* 0x000fe2000f8ec03f */
[----:B------:R-:W-:Y:S01]  /*2350*/  CS2R R2, SRZ ;  /* 0x0000000000027805 */ /* 0x000fe2000001ff00 */
[----:B------:R-:W-:Y:S01]  /*2360*/  ULOP3.LUT UR7, UR7, 0x3fff, URZ, 0xc0, !UPT ;  /* 0x00003fff07077892 */ /* 0x000fe2000f8ec03f */
[----:B------:R2:W-:Y:S01]  /*2370*/  STL [R1+0x6c], RZ ;  /* 0x00006cff01007387 */ /* 0x0005e20000100800 */
[----:B------:R-:W-:Y:S01]  /*2380*/  ULOP3.LUT UR6, UR6, 0x10000, URZ, 0xfc, !UPT ;  /* 0x0001000006067892 */ /* 0x000fe2000f8efc3f */
[----:B------:R-:W-:Y:S01]  /*2390*/  CS2R R4, SRZ ;  /* 0x0000000000047805 */ /* 0x000fe2000001ff00 */
[----:B------:R-:W-:Y:S01]  /*23a0*/  ULOP3.LUT UR7, UR7, 0x10000, URZ, 0xfc, !UPT ;  /* 0x0001000007077892 */ /* 0x000fe2000f8efc3f */
[----:B------:R2:W-:Y:S01]  /*23b0*/  STL [R1+0x68], RZ ;  /* 0x000068ff01007387 */ /* 0x0005e20000100800 */
[----:B------:R-:W-:Y:S01]  /*23c0*/  ULEA UR8, UR5, UR6, 0x8 ;  /* 0x0000000605087291 */ /* 0x000fe2000f8e403f */
[----:B------:R-:W-:Y:S01]  /*23d0*/  CS2R R6, SRZ ;  /* 0x0000000000067805 */ /* 0x000fe2000001ff00 */
[----:B------:R-:W-:Y:S01]  /*23e0*/  ULEA UR10, UR5, UR7, 0xa ;  /* 0x00000007050a7291 */ /* 0x000fe2000f8e503f */
[----:B------:R2:W-:Y:S01]  /*23f0*/  STL [R1+0x64], RZ ;  /* 0x000064ff01007387 */ /* 0x0005e20000100800 */
[----:B------:R-:W-:Y:S01]  /*2400*/  UMOV UR9, 0x80000020 ;  /* 0x8000002000097882 */ /* 0x000fe20000000000 */
[----:B------:R-:W-:Y:S01]  /*2410*/  UMOV UR11, 0x80000020 ;  /* 0x80000020000b7882 */ /* 0x000fe20000000000 */
[----:B------:R-:W-:Y:S01]  /*2420*/  ULDC UR7, c[0x0][0x50c] ;  /* 0x0001430000077ab9 */ /* 0x000fe20000000800 */
[----:B------:R2:W-:Y:S01]  /*2430*/  STL [R1+0x60], RZ ;  /* 0x000060ff01007387 */ /* 0x0005e20000100800 */
[----:B------:R-:W-:Y:S01]  /*2440*/  UISETP.NE.AND UP0, UPT, UR7, 0x2, UPT ;  /* 0x000000020700788c */ /* 0x000fe2000bf05270 */
[----:B------:R-:W-:Y:S01]  /*2450*/  CS2R R8, SRZ ;  /* 0x0000000000087805 */ /* 0x000fe2000001ff00 */
[----:B------:R-:W-:Y:S01]  /*2460*/  UMOV UR6, 0x2 ;  /* 0x0000000200067882 */ /* 0x000fe20000000000 */
[----:B------:R-:W-:Y:S01]  /*2470*/  QGMMA.64x256x32.F32.E4M3.E4M3 R24, gdesc[UR8], RZ, !UPT ;  /* 0x03e00000081879f3 */ /* 0x000fe2000c7008ff */
[----:B------:R2:W-:Y:S01]  /*2480*/  STL [R1+0x5c], RZ ;  /* 0x00005cff01007387 */ /* 0x0005e20000100800 */
[----:B------:R-:W-:Y:S01]  /*2490*/  USEL UR7, URZ, 0x1, UP0 ;  /* 0x000000013f077887 */ /* 0x000fe20008000000 */
[----:B------:R-:W-:Y:S01]  /*24a0*/  CS2R R10, SRZ ;  /* 0x00000000000a7805 */ /* 0x000fe2000001ff00 */
[----:B------:R-:W-:Y:S01]  /*24b0*/  UIADD3 UR8, UR8, 0x2, URZ ;  /* 0x0000000208087890 */ /* 0x000fe2000fffe03f */
[----:B------:R2:W-:Y:S01]  /*24c0*/  STL [R1+0x58], RZ ;  /* 0x000058ff01007387 */ /* 0x0005e20000100800 */
[----:B------:R-:W-:Y:S01]  /*24d0*/  UIADD3 UR10, UR10, 0x2, URZ ;  /* 0x000000020a0a7890 */ /* 0x000fe2000fffe03f */
[----:B------:R-:W-:-:S02]  /*24e0*/  CS2R R12, SRZ ;  /* 0x00000000000c7805 */ /* 0x000fc4000001ff00 */
[----:B------:R-:W-:Y:S01]  /*24f0*/  ISETP.NE.AND P1, PT, RZ, UR7, PT ;  /* 0x00000007ff007c0c */ /* 0x000fe2000bf25270 */
[----:B------:R2:W-:Y:S01]  /*2500*/  STL [R1+0x54], RZ ;  /* 0x000054ff01007387 */ /* 0x0005e20000100800 */
[----:B------:R-:W-:Y:S01]  /*2510*/  UMOV UR9, 0x80000020 ;  /* 0x8000002000097882 */ /* 0x000fe20000000000 */
[----:B------:R-:W-:Y:S01]  /*2520*/  UMOV UR11, 0x80000020 ;  /* 0x80000020000b7882 */ /* 0x000fe20000000000 */
        /* <DEDUP_REMOVED lines=55> */
[----:B------:R-:W-:Y:S01]  /*28a0*/  CS2R R224, SRZ ;  /* 0x0000000000e07805 */ /* 0x000fe2000001ff00 */
[----:B------:R-:W-:Y:S01]  /*28b0*/  IMAD.MOV.U32 R226, RZ, RZ, RZ ;  /* 0x000000ffffe27224 */ /* 0x000fe200078e00ff */
[----:B------:R2:W-:Y:S04]  /*28c0*/  STL [R1+0x18], RZ ;  /* 0x000018ff01007387 */ /* 0x0005e80000100800 */
[----:B------:R2:W-:Y:S04]  /*28d0*/  STL [R1+0x14], RZ ;  /* 0x000014ff01007387 */ /* 0x0005e80000100800 */
[----:B------:R2:W-:Y:S04]  /*28e0*/  STL [R1+0x10], RZ ;  /* 0x000010ff01007387 */ /* 0x0005e80000100800 */
[----:B------:R2:W-:Y:S04]  /*28f0*/  STL [R1+0xc], RZ ;  /* 0x00000cff01007387 */ /* 0x0005e80000100800 */
[----:B------:R2:W-:Y:S04]  /*2900*/  STL [R1+0x8], RZ ;  /* 0x000008ff01007387 */ /* 0x0005e80000100800 */
[----:B------:R2:W-:Y:S04]  /*2910*/  STL [R1+0x4], RZ ;  /* 0x000004ff01007387 */ /* 0x0005e80000100800 */
[----:B------:R2:W-:Y:S01]  /*2920*/  STL [R1], RZ ;  /* 0x000000ff01007387 */ /* 0x0005e20000100800 */
[----:B------:R-:W-:Y:S01]  /*2930*/  QGMMA.64x256x32.F32.E4M3.E4M3 R24, gdesc[UR8], R24, gsb0 ;  /* 0x03e00000081879f3 */ /* 0x000fe20008000818 */
[----:B------:R-:W-:Y:S05]  /*2940*/  @!P1 BRA `(.L_x_26) ;  /* 0x0000000800809947 */ /* 0x000fea0003800000 */
[----:B------:R-:W-:Y:S02]  /*2950*/  WARPGROUP.DEPBAR.LE gsb0, 0x0 ;  /* 0x00008000000079c5 */ /* 0x000fe40000010000 */
[----:B------:R-:W-:-:S01]  /*2960*/  FADD R227, RZ, R122 ;  /* 0x0000007affe37221 */ /* 0x000fc20000000000 */
[----:B------:R-:W-:Y:S01]  /*2970*/  FADD R226, RZ, R24 ;  /* 0x00000018ffe27221 */ /* 0x000fe20000000000 */
[----:B------:R-:W-:-:S01]  /*2980*/  FADD R225, RZ, R25 ;  /* 0x00000019ffe17221 */ /* 0x000fc20000000000 */
[----:B------:R-:W-:Y:S01]  /*2990*/  FADD R224, RZ, R26 ;  /* 0x0000001affe07221 */ /* 0x000fe20000000000 */
[----:B------:R-:W-:-:S01]  /*29a0*/  FADD R223, RZ, R27 ;  /* 0x0000001bffdf7221 */ /* 0x000fc20000000000 */
[----:B------:R0:W-:Y:S01]  /*29b0*/  STL [R1], R227 ;  /* 0x000000e301007387 */ /* 0x0001e20000100800 */
[----:B------:R-:W-:-:S01]  /*29c0*/  FADD R222, RZ, R28 ;  /* 0x0000001cffde7221 */ /* 0x000fc20000000000 */
[----:B------:R-:W-:Y:S01]  /*29d0*/  FADD R221, RZ, R29 ;  /* 0x0000001dffdd7221 */ /* 0x000fe20000000000 */
[----:B------:R-:W-:-:S01]  /*29e0*/  FADD R220, RZ, R30 ;  /* 0x0000001effdc7221 */ /* 0x000fc20000000000 */
[----:B------:R-:W-:Y:S01]  /*29f0*/  FADD R219, RZ, R31 ;  /* 0x0000001fffdb7221 */ /* 0x000fe20000000000 */
[----:B------:R-:W-:-:S01]  /*2a00*/  FADD R218, RZ, R32 ;  /* 0x00000020ffda7221 */ /* 0x000fc20000000000 */
[----:B------:R-:W-:Y:S01]  /*2a10*/  FADD R217, RZ, R33 ;  /* 0x00000021ffd97221 */ /* 0x000fe20000000000 */
[----:B------:R-:W-:-:S01]  /*2a20*/  FADD R216, RZ, R34 ;  /* 0x00000022ffd87221 */ /* 0x000fc20000000000 */
[----:B------:R-:W-:Y:S01]  /*2a30*/  FADD R215, RZ, R35 ;  /* 0x00000023ffd77221 */ /* 0x000fe20000000000 */
[----:B------:R-:W-:-:S01]  /*2a40*/  FADD R214, RZ, R36 ;  /* 0x00000024ffd67221 */ /* 0x000fc20000000000 */
[----:B0-----:R-:W-:Y:S01]  /*2a50*/  FADD R227, RZ, R123 ;  /* 0x0000007bffe37221 */ /* 0x001fe20000000000 */
[----:B------:R-:W-:-:S01]  /*2a60*/  FADD R213, RZ, R37 ;  /* 0x00000025ffd57221 */ /* 0x000fc20000000000 */
[----:B------:R-:W-:Y:S01]  /*2a70*/  FADD R212, RZ, R38 ;  /* 0x00000026ffd47221 */ /* 0x000fe20000000000 */
[----:B------:R-:W-:-:S01]  /*2a80*/  FADD R211, RZ, R39 ;  /* 0x00000027ffd37221 */ /* 0x000fc20000000000 */
[----:B------:R-:W-:Y:S01]  /*2a90*/  FADD R210, RZ, R40 ;  /* 0x00000028ffd27221 */ /* 0x000fe20000000000 */
[----:B------:R0:W-:Y:S01]  /*2aa0*/  STL [R1+0x4], R227 ;  /* 0x000004e301007387 */ /* 0x0001e20000100800 */
        /* <DEDUP_REMOVED lines=93> */
[----:B------:R-:W-:Y:S01]  /*3080*/  UMOV UR6, URZ ;  /* 0x0000003f00067c82 */ /* 0x000fe20008000000 */
[----:B0-----:R-:W-:-:S05]  /*3090*/  FADD R227, RZ, R130 ;  /* 0x00000082ffe37221 */ /* 0x001fca0000000000 */
[----:B------:R0:W-:Y:S02]  /*30a0*/  STL [R1+0x20], R227 ;  /* 0x000020e301007387 */ /* 0x0001e40000100800 */
        /* <DEDUP_REMOVED lines=42> */
.L_x_26:
[----:B------:R-:W-:-:S04]  /*3350*/  UIADD3 UR19, UR5, 0x1, URZ ;  /* 0x0000000105137890 */ /* 0x000fc8000fffe03f */
[----:B------:R-:W-:-:S04]  /*3360*/  UISETP.NE.AND UP0, UPT, UR19, 0xb, UPT ;  /* 0x0000000b1300788c */ /* 0x000fc8000bf05270 */
[----:B------:R-:W-:Y:S02]  /*3370*/  USEL UR8, URZ, 0x1, UP0 ;  /* 0x000000013f087887 */ /* 0x000fe40008000000 */
[----:B------:R-:W-:Y:S02]  /*3380*/  USEL UR19, UR19, URZ, UP0 ;  /* 0x0000003f13137287 */ /* 0x000fe40008000000 */
[----:B------:R-:W-:-:S06]  /*3390*/  ULOP3.LUT UR8, UR4, UR8, URZ, 0x3c, !UPT ;  /* 0x0000000804087292 */ /* 0x000fcc000f8e3c3f */
[----:B0-----:R-:W-:Y:S01]  /*33a0*/  IMAD.U32 R227, RZ, RZ, UR8 ;  /* 0x00000008ffe37e24 */ /* 0x001fe2000f8e00ff */
[----:B------:R-:W-:-:S06]  /*33b0*/  UMOV UR8, 0x1 ;  /* 0x0000000100087882 */ /* 0x000fcc0000000000 */
.L_x_21:
[----:B------:R-:W-:-:S06]  /*33c0*/  UISETP.GE.AND UP0, UPT, UR16, 0x1, UPT ;  /* 0x000000011000788c */ /* 0x000fcc000bf06270 */
[----:B------:R-:W-:-:S13]  /*33d0*/  PLOP3.LUT P1, PT, PT, PT, UP0, 0x80, 0x0 ;  /* 0x000000000000781c */ /* 0x000fda0003f2f008 */
[----:B------:R-:W-:Y:S05]  /*33e0*/  @!P1 BRA `(.L_x_27) ;  /* 0x0000001000949947 */ /* 0x000fea0003800000 */
[----:B------:R-:W-:Y:S01]  /*33f0*/  IMAD.U32 R228, RZ, RZ, UR16 ;  /* 0x00000010ffe47e24 */ /* 0x000fe2000f8e00ff */
[----:B------:R-:W-:Y:S01]  /*3400*/  UMOV UR26, UR5 ;  /* 0x00000005001a7c82 */ /* 0x000fe20008000000 */
[----:B------:R-:W-:-:S05]  /*3410*/  ULDC UR32, c[0x0][0x50c] ;  /* 0x0001430000207ab9 */ /* 0x000fca0000000800 */
.L_x_35:
[----:B------:R-:W-:-:S06]  /*3420*/  UISETP.NE.AND UP0, UPT, UR27, 0x3, UPT ;  /* 0x000000031b00788c */ /* 0x000fcc000bf05270 */
[----:B------:R-:W-:-:S13]  /*3430*/  PLOP3.LUT P2, PT, PT, PT, UP0, 0x80, 0x0 ;  /* 0x000000000000781c */ /* 0x000fda0003f4f008 */
[----:B01---5:R-:W-:Y:S05]  /*3440*/  @!P2 BRA `(.L_x_28) ;  /* 0x000000000004a947 */ /* 0x023fea0003800000 */
[----:B------:R-:W-:Y:S01]  /*3450*/  BPT.TRAP 0x1 ;  /* 0x000000040000795c */ /* 0x000fe20000300000 */
.L_x_28:
[----:B------:R-:W-:Y:S01]  /*3460*/  ULEA UR9, UR19, UR12, 0x3 ;  /* 0x0000000c13097291 */ /* 0x000fe2000f8e183f */
[----:B------:R-:W-:-:S08]  /*3470*/  SHF.L.U32 R229, R227, 0x1f, RZ ;  /* 0x0000001fe3e57819 */ /* 0x000fd000000006ff */
[----:B------:R0:W1:Y:S01]  /*3480*/  SYNCS.PHASECHK.TRANS64.TRYWAIT P1, [UR9], R229 ;  /* 0x000000e5ff0075a7 */ /* 0x0000620008020149 */
[----:B------:R-:W-:Y:S05]  /*3490*/  @!P2 BRA `(.L_x_29) ;  /* 0x000000000004a947 */ /* 0x000fea0003800000 */
[----:B------:R-:W-:Y:S01]  /*34a0*/  BPT.TRAP 0x1 ;  /* 0x000000040000795c */ /* 0x000fe20000300000 */
.L_x_29:
[----:B-1----:R-:W-:Y:S05]  /*34b0*/  @P1 BRA `(.L_x_30) ;  /* 0x0000000000081947 */ /* 0x002fea0003800000 */
[----:B------:R-:W1:Y:S02]  /*34c0*/  SYNCS.PHASECHK.TRANS64.TRYWAIT P1, [UR9], R229 ;  /* 0x000000e5ff0075a7 */ /* 0x000e640008020149 */
[----:B-1----:R-:W-:Y:S05]  /*34d0*/  @!P1 BRA `(.L_x_31) ;  /* 0x000000d0007c9947 */ /* 0x002fea0003800000 */
.L_x_30:
[----:B------:R-:W-:Y:S01]  /*34e0*/  UIADD3 UR9, UR12, 0x180, URZ ;  /* 0x000001800c097890 */ /* 0x000fe2000fffe03f */
[----:B------:R-:W-:Y:S01]  /*34f0*/  WARPGROUP.ARRIVE ;  /* 0x00000000000079c5 */ /* 0x000fe20000000000 */
[----:B------:R-:W-:Y:S02]  /*3500*/  UIADD3 UR10, UR12, 0xb180, URZ ;  /* 0x0000b1800c0a7890 */ /* 0x000fe4000fffe03f */
[----:B------:R-:W-:Y:S02]  /*3510*/  UISETP.NE.AND UP0, UPT, UR7, URZ, UPT ;  /* 0x0000003f0700728c */ /* 0x000fe4000bf05270 */
[----:B------:R-:W-:Y:S02]  /*3520*/  USHF.R.U32.HI UR9, URZ, 0x4, UR9 ;  /* 0x000000043f097899 */ /* 0x000fe40008011609 */
[----:B------:R-:W-:Y:S02]  /*3530*/  USHF.R.U32.HI UR10, URZ, 0x4, UR10 ;  /* 0x000000043f0a7899 */ /* 0x000fe4000801160a */
[----:B------:R-:W-:-:S02]  /*3540*/  USEL UR8, UR8, URZ, !UP0 ;  /* 0x0000003f08087287 */ /* 0x000fc4000c000000 */
[----:B------:R-:W-:Y:S02]  /*3550*/  ULOP3.LUT UR9, UR9, 0x3fff, URZ, 0xc0, !UPT ;  /* 0x00003fff09097892 */ /* 0x000fe4000f8ec03f */
[----:B------:R-:W-:Y:S02]  /*3560*/  ULOP3.LUT UR10, UR10, 0x3fff, URZ, 0xc0, !UPT ;  /* 0x00003fff0a0a7892 */ /* 0x000fe4000f8ec03f */
[----:B------:R-:W-:Y:S02]  /*3570*/  UISETP.NE.U32.AND UP0, UPT, UR8, URZ, UPT ;  /* 0x0000003f0800728c */ /* 0x000fe4000bf05070 */
[----:B------:R-:W-:Y:S02]  /*3580*/  ULOP3.LUT UR8, UR9, 0x10000, URZ, 0xfc, !UPT ;  /* 0x0001000009087892 */ /* 0x000fe4000f8efc3f */
[----:B------:R-:W-:Y:S02]  /*3590*/  ULOP3.LUT UR10, UR10, 0x10000, URZ, 0xfc, !UPT ;  /* 0x000100000a0a7892 */ /* 0x000fe4000f8efc3f */
[----:B------:R-:W-:-:S02]  /*35a0*/  ULEA UR8, UR19, UR8, 0x8 ;  /* 0x0000000813087291 */ /* 0x000fc4000f8e403f */
[----:B------:R-:W-:Y:S01]  /*35b0*/  ULEA UR10, UR19, UR10, 0xa ;  /* 0x0000000a130a7291 */ /* 0x000fe2000f8e503f */
[----:B------:R-:W-:Y:S01]  /*35c0*/  UMOV UR9, 0x80000020 ;  /* 0x8000002000097882 */ /* 0x000fe20000000000 */
[----:B------:R-:W-:Y:S01]  /*35d0*/  UMOV UR11, 0x80000020 ;  /* 0x80000020000b7882 */ /* 0x000fe20000000000 */
[----:B------:R-:W-:-:S06]  /*35e0*/  UIADD3 UR6, UR6, 0x2, URZ ;  /* 0x0000000206067890 */ /* 0x000fcc000fffe03f */
[----:B------:R-:W-:Y:S01]  /*35f0*/  QGMMA.64x256x32.F32.E4M3.E4M3 R24, gdesc[UR8], R24, UP0 ;  /* 0x03e00000081879f3 */ /* 0x000fe2000bf00818 */
[----:B------:R-:W-:Y:S02]  /*3600*/  UIADD3 UR8, UR8, 0x2, URZ ;  /* 0x0000000208087890 */ /* 0x000fe4000fffe03f */
[----:B------:R-:W-:Y:S01]  /*3610*/  UIADD3 UR10, UR10, 0x2, URZ ;  /* 0x000000020a0a7890 */ /* 0x000fe2000fffe03f */
[----:B------:R-:W-:Y:S01]  /*3620*/  UMOV UR9, 0x80000020 ;  /* 0x8000002000097882 */ /* 0x000fe20000000000 */
[----:B------:R-:W-:Y:S01]  /*3630*/  UMOV UR11, 0x80000020 ;  /* 0x80000020000b7882 */ /* 0x000fe20000000000 */
[----:B------:R-:W-:-:S04]  /*3640*/  UISETP.NE.AND UP0, UPT, UR6, UR32, UPT ;  /* 0x000000200600728c */ /* 0x000fc8000bf05270 */
[----:B------:R-:W-:-:S06]  /*3650*/  USEL UR7, URZ, 0x1, UP0 ;  /* 0x000000013f077887 */ /* 0x000fcc0008000000 */
[----:B------:R-:W-:-:S12]  /*3660*/  ISETP.NE.AND P1, PT, RZ, UR7, PT ;  /* 0x00000007ff007c0c */ /* 0x000fd8000bf25270 */
[----:B------:R-:W-:Y:S03]  /*3670*/  QGMMA.64x256x32.F32.E4M3.E4M3 R24, gdesc[UR8], R24, gsb0 ;  /* 0x03e00000081879f3 */ /* 0x000fe60008000818 */
[----:B------:R-:W-:Y:S02]  /*3680*/  WARPGROUP.DEPBAR.LE gsb0, 0x1 ;  /* 0x00008000000079c5 */ /* 0x000fe40000010100 */
[----:B------:R-:W-:Y:S05]  /*3690*/  @!P1 BRA `(.L_x_32) ;  /* 0x0000000c00809947 */ /* 0x000fea0003800000 */
[----:B------:R-:W-:Y:S02]  /*36a0*/  WARPGROUP.DEPBAR.LE gsb0, 0x0 ;  /* 0x00008000000079c5 */ /* 0x000fe40000010000 */
[----:B------:R-:W-:-:S01]  /*36b0*/  FADD R226, R24, R226 ;  /* 0x000000e218e27221 */ /* 0x000fc20000000000 */
[----:B------:R-:W-:Y:S01]  /*36c0*/  FADD R225, R25, R225 ;  /* 0x000000e119e17221 */ /* 0x000fe20000000000 */
[----:B------:R1:W-:Y:S01]  /*36d0*/  STL [R1+0xa0], R227 ;  /* 0x0000a0e301007387 */ /* 0x0003e20000100800 */
[----:B------:R-:W-:-:S01]  /*36e0*/  FADD R224, R26, R224 ;  /* 0x000000e01ae07221 */ /* 0x000fc20000000000 */
[----:B------:R-:W-:Y:S01]  /*36f0*/  FADD R223, R27, R223 ;  /* 0x000000df1bdf7221 */ /* 0x000fe20000000000 */
[----:B------:R-:W-:-:S01]  /*3700*/  FADD R222, R28, R222 ;  /* 0x000000de1cde7221 */ /* 0x000fc20000000000 */
[----:B------:R-:W-:Y:S01]  /*3710*/  FADD R221, R29, R221 ;  /* 0x000000dd1ddd7221 */ /* 0x000fe20000000000 */
[----:B-1----:R-:W3:Y:S04]  /*3720*/  LDL.LU R227, [R1+0x30] ;  /* 0x0000300001e37983 */ /* 0x002ee80000300800 */
[----:B------:R1:W-:Y:S01]  /*3730*/  STL [R1+0xa4], R226 ;  /* 0x0000a4e201007387 */ /* 0x0003e20000100800 */
[----:B------:R-:W-:-:S01]  /*3740*/  FADD R220, R30, R220 ;  /* 0x000000dc1edc7221 */ /* 0x000fc20000000000 */
[----:B------:R-:W-:-:S02]  /*3750*/  FADD R219, R31, R219 ;  /* 0x000000db1fdb7221 */ /* 0x000fc40000000000 */
[----:B-1----:R-:W4:Y:S04]  /*3760*/  LDL.LU R226, [R1+0x2c] ;  /* 0x00002c0001e27983 */ /* 0x002f280000300800 */
[----:B------:R1:W-:Y:S01]  /*3770*/  STL [R1+0xa8], R225 ;  /* 0x0000a8e101007387 */ /* 0x0003e20000100800 */
[----:B------:R-:W-:-:S03]  /*3780*/  FADD R218, R32, R218 ;  /* 0x000000da20da7221 */ /* 0x000fc60000000000 */
[----:B-1----:R-:W2:Y:S04]  /*3790*/  LDL.LU R225, [R1+0x28] ;  /* 0x0000280001e17983 */ /* 0x002ea80000300800 */
        /* <DEDUP_REMOVED lines=9> */
[----:B------:R1:W-:Y:S04]  /*3830*/  STL [R1+0xb8], R221 ;  /* 0x0000b8dd01007387 */ /* 0x0003e80000100800 */
        /* <DEDUP_REMOVED lines=12> */
[----:B-1----:R-:W2:Y:S01]  /*3900*/  LDL.LU R215, [R1] ;  /* 0x0000000001d77983 */ /* 0x002ea20000300800 */
[----:B------:R-:W-:-:S01]  /*3910*/  FADD R214, R36, R214 ;  /* 0x000000d624d67221 */ /* 0x000fc20000000000 */
[----:B------:R-:W-:Y:S01]  /*3920*/  FADD R213, R37, R213 ;  /* 0x000000d525d57221 */ /* 0x000fe20000000000 */
[----:B------:R-:W-:-:S01]  /*3930*/  FADD R212, R38, R212 ;  /* 0x000000d426d47221 */ /* 0x000fc20000000000 */
[----:B------:R-:W-:Y:S01]  /*3940*/  FADD R211, R39, R211 ;  /* 0x000000d327d37221 */ /* 0x000fe20000000000 */
[----:B------:R-:W-:-:S01]  /*3950*/  FADD R210, R40, R210 ;  /* 0x000000d228d27221 */ /* 0x000fc20000000000 */
[----:B------:R-:W-:Y:S01]  /*3960*/  STL [R1+0xd4], R214 ;  /* 0x0000d4d601007387 */ /* 0x000fe20000100800 */
        /* <DEDUP_REMOVED lines=11> */
[----:B------:R1:W-:Y:S01]  /*3a20*/  STL [R1+0xe0], R211 ;  /* 0x0000e0d301007387 */ /* 0x0003e20000100800 */
[----:B------:R-:W-:-:S01]  /*3a30*/  FADD R200, R50, R200 ;  /* 0x000000c832c87221 */ /* 0x000fc20000000000 */
[----:B------:R-:W-:Y:S01]  /*3a40*/  FADD R199, R51, R199 ;  /* 0x000000c733c77221 */ /* 0x000fe20000000000 */
        /* <DEDUP_REMOVED lines=69> */
[----:B-----5:R-:W-:Y:S01]  /*3ea0*/  FADD R0, R121, R0 ;  /* 0x0000000079007221 */ /* 0x020fe20000000000 */
[----:B---3--:R-:W-:-:S01]  /*3eb0*/  FADD R227, R134, R227 ;  /* 0x000000e386e37221 */ /* 0x008fc20000000000 */
[----:B----4-:R-:W-:Y:S01]  /*3ec0*/  FADD R226, R133, R226 ;  /* 0x000000e285e27221 */ /* 0x010fe20000000000 */
[----:B--2---:R-:W-:-:S01]  /*3ed0*/  FADD R225, R132, R225 ;  /* 0x000000e184e17221 */ /* 0x004fc20000000000 */
        /* <DEDUP_REMOVED lines=9> */
[----:B------:R-:W-:-:S05]  /*3f70*/  FADD R215, R122, R215 ;  /* 0x000000d77ad77221 */ /* 0x000fca0000000000 */
[----:B------:R2:W-:Y:S04]  /*3f80*/  STL [R1], R215 ;  /* 0x000000d701007387 */ /* 0x0005e80000100800 */
[----:B------:R3:W-:Y:S04]  /*3f90*/  STL [R1+0x4], R216 ;  /* 0x000004d801007387 */ /* 0x0007e80000100800 */
        /* <DEDUP_REMOVED lines=8> */
[----:B-1----:R-:W4:Y:S04]  /*4020*/  LDL.LU R211, [R1+0x34] ;  /* 0x0000340001d37983 */ /* 0x002f280000300800 */
[----:B------:R1:W-:Y:S04]  /*4030*/  STL [R1+0x28], R225 ;  /* 0x000028e101007387 */ /* 0x0003e80000100800 */
[----:B------:R-:W4:Y:S04]  /*4040*/  LDL.LU R212, [R1+0x38] ;  /* 0x0000380001d47983 */ /* 0x000f280000300800 */
[----:B------:R1:W-:Y:S04]  /*4050*/  STL [R1+0x2c], R226 ;  /* 0x00002ce201007387 */ /* 0x0003e80000100800 */
[----:B------:R-:W4:Y:S04]  /*4060*/  LDL.LU R213, [R1+0x3c] ;  /* 0x00003c0001d57983 */ /* 0x000f280000300800 */
[----:B------:R1:W-:Y:S04]  /*4070*/  STL [R1+0x30], R227 ;  /* 0x000030e301007387 */ /* 0x0003e80000100800 */
[----:B------:R-:W4:Y:S04]  /*4080*/  LDL.LU R214, [R1+0x40] ;  /* 0x0000400001d67983 */ /* 0x000f280000300800 */
[----:B--2---:R-:W2:Y:S04]  /*4090*/  LDL.LU R215, [R1+0x44] ;  /* 0x0000440001d77983 */ /* 0x004ea80000300800 */
[----:B---3--:R-:W3:Y:S04]  /*40a0*/  LDL.LU R216, [R1+0x48] ;  /* 0x0000480001d87983 */ /* 0x008ee80000300800 */
[----:B----4-:R-:W4:Y:S04]  /*40b0*/  LDL.LU R217, [R1+0x4c] ;  /* 0x00004c0001d97983 */ /* 0x010f280000300800 */
[----:B0-----:R-:W4:Y:S04]  /*40c0*/  LDL.LU R218, [R1+0x50] ;  /* 0x0000500001da7983 */ /* 0x001f280000300800 */
[----:B------:R-:W4:Y:S04]  /*40d0*/  LDL.LU R219, [R1+0x54] ;  /* 0x0000540001db7983 */ /* 0x000f280000300800 */
[----:B------:R-:W4:Y:S04]  /*40e0*/  LDL.LU R220, [R1+0x58] ;  /* 0x0000580001dc7983 */ /* 0x000f280000300800 */
[----:B------:R-:W4:Y:S04]  /*40f0*/  LDL.LU R221, [R1+0x5c] ;  /* 0x00005c0001dd7983 */ /* 0x000f280000300800 */
[----:B------:R-:W4:Y:S04]  /*4100*/  LDL.LU R222, [R1+0x60] ;  /* 0x0000600001de7983 */ /* 0x000f280000300800 */
[----:B------:R-:W4:Y:S04]  /*4110*/  LDL.LU R223, [R1+0x64] ;  /* 0x0000640001df7983 */ /* 0x000f280000300800 */
[----:B------:R-:W4:Y:S04]  /*4120*/  LDL.LU R224, [R1+0x68] ;  /* 0x0000680001e07983 */ /* 0x000f280000300800 */
[----:B-1----:R-:W4:Y:S04]  /*4130*/  LDL.LU R225, [R1+0x6c] ;  /* 0x00006c0001e17983 */ /* 0x002f280000300800 */
[----:B------:R-:W4:Y:S04]  /*4140*/  LDL.LU R226, [R1+0x70] ;  /* 0x0000700001e27983 */ /* 0x000f280000300800 */
[----:B------:R-:W4:Y:S01]  /*4150*/  LDL.LU R227, [R1+0x74] ;  /* 0x0000740001e37983 */ /* 0x000f220000300800 */
[----:B------:R-:W-:-:S05]  /*4160*/  FADD R211, R135, R211 ;  /* 0x000000d387d37221 */ /* 0x000fca0000000000 */
[----:B------:R0:W-:Y:S01]  /*4170*/  STL [R1+0x34], R211 ;  /* 0x000034d301007387 */ /* 0x0001e20000100800 */
[----:B------:R-:W-:-:S03]  /*4180*/  FADD R212, R136, R212 ;  /* 0x000000d488d47221 */ /* 0x000fc60000000000 */
[----:B0-----:R1:W5:Y:S01]  /*4190*/  LDL.LU R211, [R1+0xe0] ;  /* 0x0000e00001d37983 */ /* 0x0013620000300800 */
[----:B------:R-:W-:-:S03]  /*41a0*/  FADD R213, R137, R213 ;  /* 0x000000d589d57221 */ /* 0x000fc60000000000 */
[----:B------:R0:W-:Y:S01]  /*41b0*/  STL [R1+0x38], R212 ;  /* 0x000038d401007387 */ /* 0x0001e20000100800 */
[----:B------:R-:W-:-:S01]  /*41c0*/  FADD R214, R138, R214 ;  /* 0x000000d68ad67221 */ /* 0x000fc20000000000 */
[----:B--2---:R-:W-:Y:S02]  /*41d0*/  FADD R215, R139, R215 ;  /* 0x000000d78bd77221 */ /* 0x004fe40000000000 */
[----:B0-----:R1:W5:Y:S01]  /*41e0*/  LDL.LU R212, [R1+0xdc] ;  /* 0x0000dc0001d47983 */ /* 0x0013620000300800 */
[----:B---3--:R-:W-:-:S03]  /*41f0*/  FADD R216, R140, R216 ;  /* 0x000000d88cd87221 */ /* 0x008fc60000000000 */
[----:B------:R0:W-:Y:S01]  /*4200*/  STL [R1+0x3c], R213 ;  /* 0x00003cd501007387 */ /* 0x0001e20000100800 */
[----:B----4-:R-:W-:-:S03]  /*4210*/  FADD R217, R141, R217 ;  /* 0x000000d98dd97221 */ /* 0x010fc60000000000 */
[----:B0-----:R1:W5:Y:S01]  /*4220*/  LDL.LU R213, [R1+0xd8] ;  /* 0x0000d80001d57983 */ /* 0x0013620000300800 */
[----:B------:R-:W-:-:S03]  /*4230*/  FADD R218, R142, R218 ;  /* 0x000000da8eda7221 */ /* 0x000fc60000000000 */
[----:B------:R0:W-:Y:S01]  /*4240*/  STL [R1+0x40], R214 ;  /* 0x000040d601007387 */ /* 0x0001e20000100800 */
[----:B------:R-:W-:-:S01]  /*4250*/  FADD R219, R143, R219 ;  /* 0x000000db8fdb7221 */ /* 0x000fc20000000000 */
[----:B------:R-:W-:Y:S02]  /*4260*/  FADD R220, R144, R220 ;  /* 0x000000dc90dc7221 */ /* 0x000fe40000000000 */
[----:B0-----:R1:W5:Y:S04]  /*4270*/  LDL.LU R214, [R1+0xd4] ;  /* 0x0000d40001d67983 */ /* 0x0013680000300800 */
[----:B------:R0:W-:Y:S01]  /*4280*/  STL [R1+0x44], R215 ;  /* 0x000044d701007387 */ /* 0x0001e20000100800 */
[----:B------:R-:W-:-:S01]  /*4290*/  FADD R221, R145, R221 ;  /* 0x000000dd91dd7221 */ /* 0x000fc20000000000 */
[----:B------:R-:W-:-:S02]  /*42a0*/  FADD R222, R146, R222 ;  /* 0x000000de92de7221 */ /* 0x000fc40000000000 */
[----:B0-----:R1:W5:Y:S04]  /*42b0*/  LDL.LU R215, [R1+0xd0] ;  /* 0x0000d00001d77983 */ /* 0x0013680000300800 */
[----:B------:R0:W-:Y:S01]  /*42c0*/  STL [R1+0x48], R216 ;  /* 0x000048d801007387 */ /* 0x0001e20000100800 */
[----:B------:R-:W-:-:S03]  /*42d0*/  FADD R223, R147, R223 ;  /* 0x000000df93df7221 */ /* 0x000fc60000000000 */
        /* <DEDUP_REMOVED lines=13> */
[----:B------:R0:W-:Y:S04]  /*43b0*/  STL [R1+0x5c], R221 ;  /* 0x00005cdd01007387 */ /* 0x0001e80000100800 */
        /* <DEDUP_REMOVED lines=12> */
[----:B0-----:R1:W5:Y:S01]  /*4480*/  LDL.LU R227, [R1+0xa0] ;  /* 0x0000a00001e37983 */ /* 0x0013620000300800 */
[----:B------:R-:W-:-:S05]  /*4490*/  UMOV UR6, URZ ;  /* 0x0000003f00067c82 */ /* 0x000fca0008000000 */
.L_x_32:
[----:B------:R-:W-:Y:S05]  /*44a0*/  @!P2 BRA `(.L_x_33) ;  /* 0x000000000004a947 */ /* 0x000fea0003800000 */
[----:B------:R-:W-:Y:S01]  /*44b0*/  BPT.TRAP 0x1 ;  /* 0x000000040000795c */ /* 0x000fe20000300000 */
.L_x_33:
[----:B-----5:R3:W-:Y:S04]  /*44c0*/  STL [R1+0xa0], R0 ;  /* 0x0000a00001007387 */ /* 0x0207e80000100800 */
[----:B---3--:R-:W3:Y:S01]  /*44d0*/  LDL R0, [R1+0x7c] ;  /* 0x00007c0001007983 */ /* 0x008ee20000100800 */
[----:B0-----:R-:W-:-:S05]  /*44e0*/  IMAD.U32 R229, RZ, RZ, UR26 ;  /* 0x0000001affe57e24 */ /* 0x001fca000f8e00ff */
[----:B------:R-:W-:-:S05]  /*44f0*/  @P0 LEA R229, R229, UR12, 0x3 ;  /* 0x0000000ce5e50c11 */ /* 0x000fca000f8e18ff */
[----:B------:R-:W-:Y:S01]  /*4500*/  @P0 VIADD R229, R229, 0x58 ;  /* 0x00000058e5e50836 */ /* 0x000fe20000000000 */
[----:B------:R-:W-:-:S06]  /*4510*/  UISETP.GT.U32.AND UP0, UPT, UR13, 0x1, UPT ;  /* 0x000000010d00788c */ /* 0x000fcc000bf04070 */
[----:B------:R-:W-:Y:S02]  /*4520*/  PLOP3.LUT P1, PT, PT, PT, UP0, 0x80, 0x0 ;  /* 0x000000000000781c */ /* 0x000fe40003f2f008 */
[----:B---3--:R-:W-:Y:S02]  /*4530*/  @P0 PRMT R229, R0, 0x654, R229 ;  /* 0x0000065400e50816 */ /* 0x008fe400000000e5 */
[----:B------:R0:W5:Y:S02]  /*4540*/  LDL.LU R0, [R1+0xa0] ;  /* 0x0000a00001007983 */ /* 0x0001640000300800 */
[----:B------:R0:W-:Y:S07]  /*4550*/  @P0 SYNCS.ARRIVE.TRANS64.RED.A1T0 RZ, [R229+URZ], RZ ;  /* 0x000000ffe5ff09a7 */ /* 0x0001ee000810043f */
[----:B------:R-:W-:Y:S05]  /*4560*/  @P1 BRA `(.L_x_34) ;  /* 0x0000000000041947 */ /* 0x000fea0003800000 */
[----:B------:R-:W-:Y:S01]  /*4570*/  BPT.TRAP 0x1 ;  /* 0x000000040000795c */ /* 0x000fe20000300000 */
.L_x_34:
[----:B------:R-:W-:Y:S01]  /*4580*/  UIADD3 UR19, UR19, 0x1, URZ ;  /* 0x0000000113137890 */ /* 0x000fe2000fffe03f */
[C---:B------:R-:W-:Y:S01]  /*4590*/  ISETP.GT.AND P1, PT, R228.reuse, 0x1, PT ;  /* 0x00000001e400780c */ /* 0x040fe20003f24270 */
[----:B------:R-:W-:Y:S01]  /*45a0*/  UIADD3 UR26, UR26, 0x1, URZ ;  /* 0x000000011a1a7890 */ /* 0x000fe2000fffe03f */
[----:B------:R-:W-:Y:S01]  /*45b0*/  VIADD R228, R228, 0xffffffff ;  /* 0xffffffffe4e47836 */ /* 0x000fe20000000000 */
[----:B------:R-:W-:Y:S02]  /*45c0*/  UISETP.NE.AND UP0, UPT, UR19, 0xb, UPT ;  /* 0x0000000b1300788c */ /* 0x000fe4000bf05270 */
[----:B------:R-:W-:Y:S02]  /*45d0*/  UISETP.NE.AND UP1, UPT, UR26, 0xb, UPT ;  /* 0x0000000b1a00788c */ /* 0x000fe4000bf25270 */
[----:B------:R-:W-:Y:S02]  /*45e0*/  USEL UR8, URZ, 0x1, UP0 ;  /* 0x000000013f087887 */ /* 0x000fe40008000000 */
[----:B------:R-:W-:-:S02]  /*45f0*/  USEL UR19, UR19, URZ, UP0 ;  /* 0x0000003f13137287 */ /* 0x000fc40008000000 */
[----:B------:R-:W-:Y:S02]  /*4600*/  USEL UR26, UR26, URZ, UP1 ;  /* 0x0000003f1a1a7287 */ /* 0x000fe40008800000 */
[----:B------:R-:W-:Y:S01]  /*4610*/  LOP3.LUT R227, R227, UR8, RZ, 0x3c, !PT ;  /* 0x00000008e3e37c12 */ /* 0x000fe2000f8e3cff */
[----:B------:R-:W-:Y:S01]  /*4620*/  UMOV UR8, 0x1 ;  /* 0x0000000100087882 */ /* 0x000fe20000000000 */
[----:B------:R-:W-:Y:S08]  /*4630*/  @P1 BRA `(.L_x_35) ;  /* 0xffffffec00781947 */ /* 0x000ff0000383ffff */
.L_x_27:
[----:B------:R-:W-:-:S04]  /*4640*/  UISETP.NE.AND UP0, UPT, UR6, URZ, UPT ;  /* 0x0000003f0600728c */ /* 0x000fc8000bf05270 */
[----:B------:R-:W-:-:S06]  /*4650*/  USEL UR6, URZ, 0x1, !UP0 ;  /* 0x000000013f067887 */ /* 0x000fcc000c000000 */
[----:B------:R-:W-:-:S13]  /*4660*/  ISETP.NE.AND P1, PT, RZ, UR6, PT ;  /* 0x00000006ff007c0c */ /* 0x000fda000bf25270 */
[----:B------:R-:W-:Y:S05]  /*4670*/  @!P1 BRA `(.L_x_36) ;  /* 0x0000000c00dc9947 */ /* 0x000fea0003800000 */
[----:B------:R-:W3:Y:S04]  /*4680*/  LDL.LU R227, [R1+0x74] ;  /* 0x0000740001e37983 */ /* 0x000ee80000300800 */
[----:B---3--:R3:W-:Y:S04]  /*4690*/  STL [R1+0xa0], R227 ;  /* 0x0000a0e301007387 */ /* 0x0087e80000100800 */
[----:B---3--:R-:W3:Y:S04]  /*46a0*/  LDL.LU R227, [R1+0x70] ;  /* 0x0000700001e37983 */ /* 0x008ee80000300800 */
        /* <DEDUP_REMOVED lines=55> */
[----:B---3--:R-:W3:Y:S01]  /*4a20*/  LDL.LU R227, [R1] ;  /* 0x0000000001e37983 */ /* 0x008ee20000300800 */
[----:B------:R-:W-:-:S02]  /*4a30*/  WARPGROUP.DEPBAR.LE gsb0, 0x0 ;  /* 0x00008000000079c5 */ /* 0x000fc40000010000 */
[----:B------:R-:W-:Y:S01]  /*4a40*/  FADD R226, R24, R226 ;  /* 0x000000e218e27221 */ /* 0x000fe20000000000 */
        /* <DEDUP_REMOVED lines=96> */
[----:B-----5:R-:W-:Y:S01]  /*5050*/  FADD R0, R121, R0 ;  /* 0x0000000079007221 */ /* 0x020fe20000000000 */
[----:B---3--:R-:W-:-:S05]  /*5060*/  FADD R227, R122, R227 ;  /* 0x000000e37ae37221 */ /* 0x008fca0000000000 */
[----:B------:R3:W-:Y:S04]  /*5070*/  STL [R1], R227 ;  /* 0x000000e301007387 */ /* 0x0007e80000100800 */
[----:B---3--:R-:W3:Y:S02]  /*5080*/  LDL.LU R227, [R1+0x110] ;  /* 0x0001100001e37983 */ /* 0x008ee40000300800 */
[----:B---3--:R-:W-:-:S05]  /*5090*/  FADD R227, R123, R227 ;  /* 0x000000e37be37221 */ /* 0x008fca0000000000 */
[----:B------:R3:W-:Y:S04]  /*50a0*/  STL [R1+0x4], R227 ;  /* 0x000004e301007387 */ /* 0x0007e80000100800 */
        /* <DEDUP_REMOVED lines=83> */
[----:B------:R3:W-:Y:S02]  /*55e0*/  STL [R1+0x74], R227 ;  /* 0x000074e301007387 */ /* 0x0007e40000100800 */
.L_x_36:
[----:B---3--:R-:W-:-:S04]  /*55f0*/  IMAD.U32 R227, RZ, RZ, UR31 ;  /* 0x0000001fffe37e24 */ /* 0x008fc8000f8e00ff */
[----:B------:R3:W-:Y:S01]  /*5600*/  SYNCS.ARRIVE.TRANS64.A1T0 RZ, [R227+UR29], RZ ;  /* 0x000000ffe3ff79a7 */ /* 0x0007e2000810001d */
[----:B------:R-:W-:Y:S02]  /*5610*/  WARPGROUP.DEPBAR.LE gsb0, 0x0 ;  /* 0x00008000000079c5 */ /* 0x000fe40000010000 */
[----:B------:R-:W4:Y:S02]  /*5620*/  LDC R24, c[0x0][0x28c] ;  /* 0x0000a300ff187b82 */ /* 0x000f240000000800 */
[----:B----4-:R-:W-:-:S13]  /*5630*/  ISETP.GE.AND P1, PT, R24, 0x1, PT ;  /* 0x000000011800780c */ /* 0x010fda0003f26270 */
[----:B---3--:R-:W-:Y:S05]  /*5640*/  @!P1 BRA `(.L_x_37) ;  /* 0x0000000000509947 */ /* 0x008fea0003800000 */
[----:B------:R-:W-:-:S06]  /*5650*/  UISETP.NE.AND UP0, UPT, UR27, 0x3, UPT ;  /* 0x000000031b00788c */ /* 0x000fcc000bf05270 */
[----:B------:R-:W-:-:S13]  /*5660*/  PLOP3.LUT P1, PT, PT, PT, UP0, 0x80, 0x0 ;  /* 0x000000000000781c */ /* 0x000fda0003f2f008 */
[----:B------:R-:W-:Y:S05]  /*5670*/  @!P1 BRA `(.L_x_38) ;  /* 0x0000000000049947 */ /* 0x000fea0003800000 */
[----:B------:R-:W-:Y:S01]  /*5680*/  BPT.TRAP 0x1 ;  /* 0x000000040000795c */ /* 0x000fe20000300000 */
.L_x_38:
[----:B------:R-:W3:Y:S01]  /*5690*/  LDL R227, [R1+0x7c] ;  /* 0x00007c0001e37983 */ /* 0x000ee20000100800 */
[----:B------:R-:W-:-:S05]  /*56a0*/  VOTEU.ANY UP0, P0 ;  /* 0x00000000003f7886 */ /* 0x000fca0000000100 */
[----:B------:R-:W-:Y:S02]  /*56b0*/  @UP0 UIADD3 UR6, UR16, UR5, URZ ;  /* 0x0000000510060290 */ /* 0x000fe4000fffe03f */
[----:B------:R-:W-:-:S04]  /*56c0*/  UISETP.GT.U32.AND UP0, UPT, UR13, 0x1, UPT ;  /* 0x000000010d00788c */ /* 0x000fc8000bf04070 */
[----:B------:R-:W-:Y:S02]  /*56d0*/  IMAD.U32 R24, RZ, RZ, UR6 ;  /* 0x00000006ff187e24 */ /* 0x000fe4000f8e00ff */
[----:B------:R-:W-:Y:S01]  /*56e0*/  IMAD.U32 R27, RZ, RZ, UR6 ;  /* 0x00000006ff1b7e24 */ /* 0x000fe2000f8e00ff */
[----:B------:R-:W-:Y:S01]  /*56f0*/  PLOP3.LUT P1, PT, PT, PT, UP0, 0x80, 0x0 ;  /* 0x000000000000781c */ /* 0x000fe20003f2f008 */
[----:B------:R-:W-:-:S05]  /*5700*/  @P0 IMAD.WIDE.U32 R24, R24, -0x45d1745d, RZ ;  /* 0xba2e8ba318180825 */ /* 0x000fca00078e00ff */
[----:B------:R-:W-:-:S05]  /*5710*/  @P0 SHF.R.U32.HI R24, RZ, 0x3, R25 ;  /* 0x00000003ff180819 */ /* 0x000fca0000011619 */
[----:B------:R-:W-:-:S05]  /*5720*/  @P0 IMAD R24, R24, -0xb, R27 ;  /* 0xfffffff518180824 */ /* 0x000fca00078e021b */
[----:B------:R-:W-:-:S05]  /*5730*/  @P0 LEA R24, R24, UR12, 0x3 ;  /* 0x0000000c18180c11 */ /* 0x000fca000f8e18ff */
[----:B------:R-:W-:-:S05]  /*5740*/  @P0 VIADD R24, R24, 0x58 ;  /* 0x0000005818180836 */ /* 0x000fca0000000000 */
[----:B---3--:R-:W-:-:S04]  /*5750*/  @P0 PRMT R24, R227, 0x654, R24 ;  /* 0x00000654e3180816 */ /* 0x008fc80000000018 */
[----:B------:R3:W-:Y:S01]  /*5760*/  @P0 SYNCS.ARRIVE.TRANS64.RED.A1T0 RZ, [R24+URZ], RZ ;  /* 0x000000ff18ff09a7 */ /* 0x0007e2000810043f */
[----:B------:R-:W-:Y:S05]  /*5770*/  @P1 BRA `(.L_x_37) ;  /* 0x0000000000041947 */ /* 0x000fea0003800000 */
[----:B------:R-:W-:Y:S01]  /*5780*/  BPT.TRAP 0x1 ;  /* 0x000000040000795c */ /* 0x000fe20000300000 */
.L_x_37:
[----:B------:R-:W4:Y:S01]  /*5790*/  S2R R25, SR_TID.X ;  /* 0x0000000000197919 */ /* 0x000f220000002100 */
[----:B---3--:R-:W-:Y:S01]  /*57a0*/  IMAD.U32 R24, RZ, RZ, UR30 ;  /* 0x0000001eff187e24 */ /* 0x008fe2000f8e00ff */
[----:B------:R-:W-:Y:S01]  /*57b0*/  UIADD3 UR5, UR28, UR5, URZ ;  /* 0x000000051c057290 */ /* 0x000fe2000fffe03f */
[----:B------:R-:W3:Y:S01]  /*57c0*/  LDC R35, c[0x0][0x288] ;  /* 0x0000a200ff237b82 */ /* 0x000ee20000000800 */
[----:B------:R-:W-:Y:S02]  /*57d0*/  UISETP.GE.U32.AND UP1, UPT, UR28, 0xb, UPT ;  /* 0x0000000b1c00788c */ /* 0x000fe4000bf26070 */
[----:B------:R-:W-:Y:S01]  /*57e0*/  SHF.L.U32 R24, R24, 0x1f, RZ ;  /* 0x0000001f18187819 */ /* 0x000fe200000006ff */
[----:B------:R-:W-:Y:S02]  /*57f0*/  UISETP.GT.U32.AND UP0, UPT, UR5, 0xa, UPT ;  /* 0x0000000a0500788c */ /* 0x000fe4000bf04070 */
[----:B------:R-:W-:Y:S01]  /*5800*/  UIMAD.WIDE.U32 UR6, UR5, -0x45d1745d, URZ ;  /* 0xba2e8ba3050678a5 */ /* 0x000fe2000f8e003f */
[----:B------:R-:W0:Y:S01]  /*5810*/  SYNCS.PHASECHK.TRANS64.TRYWAIT P1, [UR17+0x8], R24 ;  /* 0x00000818ff0075a7 */ /* 0x000e220008020151 */
[----:B------:R-:W-:-:S02]  /*5820*/  UISETP.LT.U32.AND UP0, UPT, UR28, 0xb, UP0 ;  /* 0x0000000b1c00788c */ /* 0x000fc40008701070 */
[----:B------:R-:W-:Y:S02]  /*5830*/  USHF.R.U32.HI UR6, URZ, 0x3, UR7 ;  /* 0x000000033f067899 */ /* 0x000fe40008011607 */
[----:B------:R-:W-:Y:S02]  /*5840*/  USEL UR8, URZ, 0x1, !UP0 ;  /* 0x000000013f087887 */ /* 0x000fe4000c000000 */
[----:B------:R-:W-:Y:S02]  /*5850*/  UIMAD UR5, UR6, -0xb, UR5 ;  /* 0xfffffff5060578a4 */ /* 0x000fe4000f8e0205 */
[----:B------:R-:W-:-:S04]  /*5860*/  ULOP3.LUT UR4, UR4, UR8, URZ, 0x3c, !UPT ;  /* 0x0000000804047292 */ /* 0x000fc8000f8e3c3f */
[----:B------:R-:W-:Y:S01]  /*5870*/  @UP1 ULOP3.LUT UR4, UR4, 0x1, UR6, 0x78, !UPT ;  /* 0x0000000104041892 */ /* 0x000fe2000f8e7806 */
[----:B----4-:R-:W-:-:S04]  /*5880*/  SHF.R.S32.HI R26, RZ, 0x1f, R25 ;  /* 0x0000001fff1a7819 */ /* 0x010fc80000011419 */
[----:B------:R-:W-:-:S04]  /*5890*/  LEA.HI R26, R26, R25, RZ, 0x7 ;  /* 0x000000191a1a7211 */ /* 0x000fc800078f38ff */
[----:B------:R-:W-:-:S05]  /*58a0*/  LOP3.LUT R26, R26, 0xffffff80, RZ, 0xc0, !PT ;  /* 0xffffff801a1a7812 */ /* 0x000fca00078ec0ff */
[----:B------:R-:W-:-:S05]  /*58b0*/  IMAD.IADD R26, R25, 0x1, -R26 ;  /* 0x00000001191a7824 */ /* 0x000fca00078e0a1a */
[----:B------:R-:W-:-:S04]  /*58c0*/  SHF.R.S32.HI R25, RZ, 0x1f, R26 ;  /* 0x0000001fff197819 */ /* 0x000fc8000001141a */
[----:B------:R-:W-:-:S04]  /*58d0*/  LEA.HI R25, R25, R26, RZ, 0x2 ;  /* 0x0000001a19197211 */ /* 0x000fc800078f10ff */
[----:B------:R-:W-:-:S05]  /*58e0*/  LOP3.LUT R25, R25, 0xfffffffc, RZ, 0xc0, !PT ;  /* 0xfffffffc19197812 */ /* 0x000fca00078ec0ff */
[----:B------:R-:W-:-:S04]  /*58f0*/  IMAD.IADD R40, R26, 0x1, -R25 ;  /* 0x000000011a287824 */ /* 0x000fc800078e0a19 */
[----:B------:R-:W-:Y:S01]  /*5900*/  IMAD.SHL.U32 R32, R40, 0x2, RZ ;  /* 0x0000000228207824 */ /* 0x000fe200078e00ff */
[----:B0--3--:R-:W-:Y:S06]  /*5910*/  @!P1 BRA `(.L_x_39) ;  /* 0x000000ac008c9947 */ /* 0x009fec0003800000 */
.L_x_332:
[----:B------:R3:W-:Y:S01]  /*5920*/  STL [R1+0xa4], R2 ;  /* 0x0000a40201007387 */ /* 0x0007e20000100800 */
[----:B------:R-:W-:Y:S01]  /*5930*/  ULDC UR8, c[0x0][0x284] ;  /* 0x0000a10000087ab9 */ /* 0x000fe20000000800 */
[----:B------:R-:W-:Y:S01]  /*5940*/  SHF.R.S32.HI R33, RZ, 0x1f, R32 ;  /* 0x0000001fff217819 */ /* 0x000fe20000011420 */
[----:B------:R-:W-:Y:S01]  /*5950*/  ULDC.64 UR6, c[0x0][0x5d0] ;  /* 0x0001740000067ab9 */ /* 0x000fe20000000a00 */
[----:B---3--:R-:W3:Y:S04]  /*5960*/  LDL.LU R2, [R1+0x8c] ;  /* 0x00008c0001027983 */ /* 0x008ee80000300800 */
[----:B-----5:R4:W-:Y:S04]  /*5970*/  STL [R1+0xa0], R0 ;  /* 0x0000a00001007387 */ /* 0x0209e80000100800 */
[----:B------:R-:W2:Y:S04]  /*5980*/  LDL R227, [R1+0x78] ;  /* 0x0000780001e37983 */ /* 0x000ea80000100800 */
[----:B----4-:R-:W4:Y:S01]  /*5990*/  LDL R0, [R1+0x88] ;  /* 0x0000880001007983 */ /* 0x010f220000100800 */
[----:B---3--:R-:W-:-:S03]  /*59a0*/  IMAD.SHL.U32 R37, R2, 0x100, RZ ;  /* 0x0000010002257824 */ /* 0x008fc600078e00ff */
[----:B------:R3:W5:Y:S01]  /*59b0*/  LDL.LU R2, [R1+0xa4] ;  /* 0x0000a40001027983 */ /* 0x0007620000300800 */
[----:B----4-:R-:W-:-:S03]  /*59c0*/  IMAD.SHL.U32 R34, R0, 0x40, RZ ;  /* 0x0000004000227824 */ /* 0x010fc600078e00ff */
[----:B------:R3:W5:Y:S02]  /*59d0*/  LDL.LU R0, [R1+0xa0] ;  /* 0x0000a00001007983 */ /* 0x0007640000300800 */
[----:B------:R-:W-:Y:S02]  /*59e0*/  ISETP.GE.AND P1, PT, R34, UR8, PT ;  /* 0x0000000822007c0c */ /* 0x000fe4000bf26270 */
[----:B--2---:R-:W-:Y:S02]  /*59f0*/  SHF.R.S32.HI R38, RZ, 0x1f, R227 ;  /* 0x0000001fff267819 */ /* 0x004fe400000114e3 */
[----:B------:R-:W-:Y:S01]  /*5a00*/  ISETP.GE.OR P1, PT, R37, R35, P1 ;  /* 0x000000232500720c */ /* 0x000fe20000f26670 */
[----:B0-----:R-:W-:-:S04]  /*5a10*/  IMAD.WIDE.U32 R24, R227, UR6, R32 ;  /* 0x00000006e3187c25 */ /* 0x001fc8000f8e0020 */
[----:B------:R-:W-:Y:S01]  /*5a20*/  IMAD R26, R38, UR6, RZ ;  /* 0x00000006261a7c24 */ /* 0x000fe2000f8e02ff */
[----:B------:R-:W-:Y:S02]  /*5a30*/  SHF.R.S32.HI R36, RZ, 0x1f, R37 ;  /* 0x0000001fff247819 */ /* 0x000fe40000011425 */
[----:B------:R-:W-:Y:S01]  /*5a40*/  IADD3 R24, P2, R37, R24, RZ ;  /* 0x0000001825187210 */ /* 0x000fe20007f5e0ff */
[----:B------:R-:W-:-:S05]  /*5a50*/  IMAD R27, R227, UR7, R26 ;  /* 0x00000007e31b7c24 */ /* 0x000fca000f8e021a */
[----:B------:R-:W-:Y:S01]  /*5a60*/  IADD3.X R25, R36, R25, R27, P2, !PT ;  /* 0x0000001924197210 */ /* 0x000fe200017fe41b */
[----:B---3--:R-:W-:Y:S06]  /*5a70*/  @P1 BRA `(.L_x_40) ;  /* 0x0000008c00cc1947 */ /* 0x008fec0003800000 */
[----:B------:R0:W-:Y:S01]  /*5a80*/  STL.64 [R1+0xa8], R4 ;  /* 0x0000a80401007387 */ /* 0x0001e20000100a00 */
[----:B------:R-:W2:Y:S01]  /*5a90*/  LDC.64 R28, c[0x0][0x5c8] ;  /* 0x00017200ff1c7b82 */ /* 0x000ea20000000a00 */
[----:B------:R-:W-:Y:S02]  /*5aa0*/  ULDC.64 UR6, c[0x0][0x5c0] ;  /* 0x0001700000067ab9 */ /* 0x000fe40000000a00 */
[----:B0-----:R-:W3:Y:S04]  /*5ab0*/  LDL.64 R4, [R1+0x90] ;  /* 0x0000900001047983 */ /* 0x001ee80000100a00 */
[----:B-----5:R0:W-:Y:S04]  /*5ac0*/  STL [R1+0xa4], R2 ;  /* 0x0000a40201007387 */ /* 0x0201e80000100800 */
[----:B0-----:R-:W3:Y:S04]  /*5ad0*/  LDL.LU R2, [R1+0x88] ;  /* 0x0000880001027983 */ /* 0x001ee80000300800 */
[----:B------:R0:W-:Y:S04]  /*5ae0*/  STL [R1+0xa0], R0 ;  /* 0x0000a00001007387 */ /* 0x0001e80000100800 */
[----:B0-----:R-:W4:Y:S01]  /*5af0*/  LDL R0, [R1+0x98] ;  /* 0x0000980001007983 */ /* 0x001f220000100800 */
[----:B---3--:R-:W-:-:S03]  /*5b00*/  IMAD.WIDE R30, R2, 0x40, R4 ;  /* 0x00000040021e7825 */ /* 0x008fc600078e0204 */
[----:B------:R0:W5:Y:S04]  /*5b10*/  LDL.LU.64 R4, [R1+0xa8] ;  /* 0x0000a80001047983 */ /* 0x0001680000300a00 */
[----:B------:R0:W5:Y:S01]  /*5b20*/  LDL.LU R2, [R1+0xa4] ;  /* 0x0000a40001027983 */ /* 0x0001620000300800 */
[-C--:B--2---:R-:W-:Y:S02]  /*5b30*/  IMAD R26, R31, R28.reuse, RZ ;  /* 0x0000001c1f1a7224 */ /* 0x084fe400078e02ff */
[----:B------:R-:W-:-:S04]  /*5b40*/  IMAD.WIDE.U32 R24, R30, R28, R24 ;  /* 0x0000001c1e187225 */ /* 0x000fc800078e0018 */
[----:B------:R-:W-:Y:S01]  /*5b50*/  IMAD R27, R30, R29, R26 ;  /* 0x0000001d1e1b7224 */ /* 0x000fe200078e021a */
[----:B------:R-:W-:Y:S01]  /*5b60*/  LEA R26, P1, R28, R24, 0x3 ;  /* 0x000000181c1a7211 */ /* 0x000fe200078218ff */
[----:B----4-:R-:W-:Y:S01]  /*5b70*/  IMAD.IADD R39, R0, 0x1, -R34 ;  /* 0x0000000100277824 */ /* 0x010fe200078e0a22 */
[----:B------:R-:W-:Y:S01]  /*5b80*/  IADD3 R24, P2, R24, UR6, RZ ;  /* 0x0000000618187c10 */ /* 0x000fe2000ff5e0ff */
[----:B------:R0:W5:Y:S01]  /*5b90*/  LDL.LU R0, [R1+0xa0] ;  /* 0x0000a00001007983 */ /* 0x0001620000300800 */
[----:B------:R-:W-:Y:S01]  /*5ba0*/  IMAD.IADD R27, R25, 0x1, R27 ;  /* 0x00000001191b7824 */ /* 0x000fe200078e021b */
[----:B------:R-:W-:-:S04]  /*5bb0*/  IADD3 R26, P4, R26, UR6, RZ ;  /* 0x000000061a1a7c10 */ /* 0x000fc8000ff9e0ff */
[----:B------:R-:W-:Y:S01]  /*5bc0*/  LEA.HI.X R29, R28, R27, R29, 0x3, P1 ;  /* 0x0000001b1c1d7211 */ /* 0x000fe200008f1c1d */
[----:B------:R-:W-:Y:S01]  /*5bd0*/  IMAD R28, R40, -0x2, R35 ;  /* 0xfffffffe281c7824 */ /* 0x000fe200078e0223 */
[----:B------:R-:W-:Y:S01]  /*5be0*/  FSETP.NEU.AND P1, PT, RZ, UR25, PT ;  /* 0x00000019ff007c0b */ /* 0x000fe2000bf2d000 */
[----:B------:R-:W-:Y:S01]  /*5bf0*/  BSSY B0, `(.L_x_40) ;  /* 0x00008db000007945 */ /* 0x000fe20003800000 */
[----:B------:R-:W-:Y:S02]  /*5c00*/  IADD3.X R25, R27, UR7, RZ, P2, !PT ;  /* 0x000000071b197c10 */ /* 0x000fe400097fe4ff */
[----:B------:R-:W-:Y:S01]  /*5c10*/  IADD3.X R27, R29, UR7, RZ, P4, !PT ;  /* 0x000000071d1b7c10 */ /* 0x000fe2000a7fe4ff */
[----:B------:R-:W-:-:S08]  /*5c20*/  IMAD.IADD R34, R28, 0x1, -R37 ;  /* 0x000000011c227824 */ /* 0x000fd000078e0a25 */
[----:B0-----:R-:W-:Y:S05]  /*5c30*/  @!P1 BRA `(.L_x_41) ;  /* 0x0000006800d89947 */ /* 0x001fea0003800000 */
[----:B------:R-:W-:Y:S01]  /*5c40*/  ULDC.64 UR6, c[0x0][0x5b8] ;  /* 0x00016e0000067ab9 */ /* 0x000fe20000000a00 */
[----:B------:R-:W-:Y:S01]  /*5c50*/  ULDC.64 UR8, c[0x0][0x5a8] ;  /* 0x00016a0000087ab9 */ /* 0x000fe20000000a00 */
[----:B------:R-:W-:Y:S01]  /*5c60*/  IMAD.WIDE.U32 R32, R227, UR6, R32 ;  /* 0x00000006e3207c25 */ /* 0x000fe2000f8e0020 */
[----:B------:R-:W-:Y:S03]  /*5c70*/  BSSY B1, `(.L_x_42) ;  /* 0x0000010000017945 */ /* 0x000fe60003800000 */
[----:B------:R-:W-:Y:S01]  /*5c80*/  IMAD R28, R38, UR6, RZ ;  /* 0x00000006261c7c24 */ /* 0x000fe2000f8e02ff */
[----:B------:R-:W-:-:S03]  /*5c90*/  IADD3 R32, P1, R37, R32, RZ ;  /* 0x0000002025207210 */ /* 0x000fc60007f3e0ff */
[----:B------:R-:W-:Y:S01]  /*5ca0*/  IMAD R29, R227, UR7, R28 ;  /* 0x00000007e31d7c24 */ /* 0x000fe2000f8e021c */
[----:B------:R-:W-:Y:S02]  /*5cb0*/  ULDC.64 UR6, c[0x0][0x5b0] ;  /* 0x00016c0000067ab9 */ /* 0x000fe40000000a00 */
[----:B------:R-:W-:Y:S02]  /*5cc0*/  IMAD R35, R31, UR6, RZ ;  /* 0x000000061f237c24 */ /* 0x000fe4000f8e02ff */
[----:B------:R-:W-:Y:S02]  /*5cd0*/  IADD3.X R33, R36, R33, R29, P1, !PT ;  /* 0x0000002124217210 */ /* 0x000fe40000ffe41d */
[----:B------:R-:W-:Y:S01]  /*5ce0*/  ISETP.GE.AND P1, PT, R39, 0x1, PT ;  /* 0x000000012700780c */ /* 0x000fe20003f26270 */
[C---:B------:R-:W-:Y:S02]  /*5cf0*/  IMAD R35, R30.reuse, UR7, R35 ;  /* 0x000000071e237c24 */ /* 0x040fe4000f8e0223 */
[----:B------:R-:W-:Y:S01]  /*5d00*/  IMAD.WIDE.U32 R28, R30, UR6, R32 ;  /* 0x000000061e1c7c25 */ /* 0x000fe2000f8e0020 */
[----:B------:R-:W-:-:S02]  /*5d10*/  ISETP.LT.OR P5, PT, R34, 0x1, !P1 ;  /* 0x000000012200780c */ /* 0x000fc40004fa1670 */
[----:B------:R-:W-:-:S04]  /*5d20*/  IADD3 R28, P2, R28, UR8, RZ ;  /* 0x000000081c1c7c10 */ /* 0x000fc8000ff5e0ff */
[--C-:B------:R-:W-:Y:S02]  /*5d30*/  IADD3.X R29, R29, UR9, R35.reuse, P2, !PT ;  /* 0x000000091d1d7c10 */ /* 0x100fe400097fe423 */
[----:B------:R-:W-:-:S05]  /*5d40*/  PRMT R35, RZ, 0x7610, R35 ;  /* 0x00007610ff237816 */ /* 0x000fca0000000023 */
[----:B------:R-:W-:Y:S05]  /*5d50*/  @P5 BRA `(.L_x_43) ;  /* 0x0000000000045947 */ /* 0x000fea0003800000 */
[----:B------:R0:W5:Y:S02]  /*5d60*/  LDG.E.U8 R35, desc[UR22][R28.64] ;  /* 0x000000161c237981 */ /* 0x000164000c1e1100 */
.L_x_43:
[----:B------:R-:W-:Y:S05]  /*5d70*/  BSYNC B1 ;  /* 0x0000000000017941 */ /* 0x000fea0003800000 */
.L_x_42:
[----:B-----5:R-:W-:Y:S01]  /*5d80*/  LOP3.LUT R35, R35, 0xff, RZ, 0xc0, !PT ;  /* 0x000000ff23237812 */ /* 0x020fe200078ec0ff */
[----:B------:R-:W-:Y:S01]  /*5d90*/  BSSY B1, `(.L_x_44) ;  /* 0x000000b000017945 */ /* 0x000fe20003800000 */
[----:B------:R-:W-:Y:S02]  /*5da0*/  ISETP.LT.OR P4, PT, R34, 0x2, !P1 ;  /* 0x000000022200780c */ /* 0x000fe40004f81670 */
[----:B------:R-:W-:-:S05]  /*5db0*/  F2FP.F16.E4M3.UNPACK_B R35, R35 ;  /* 0x00000023ff23723e */ /* 0x000fca00020006ff */
[----:B------:R-:W-:-:S05]  /*5dc0*/  HADD2.F32 R35, -RZ, R35.H0_H0 ;  /* 0x20000023ff237230 */ /* 0x000fca0000004100 */
[----:B------:R-:W-:-:S04]  /*5dd0*/  FMUL R35, R35, UR25 ;  /* 0x0000001923237c20 */ /* 0x000fc80008400000 */
[----:B------:R-:W-:-:S05]  /*5de0*/  FFMA R35, R226, UR24, R35 ;  /* 0x00000018e2237c23 */ /* 0x000fca0008000023 */
[----:B------:R-:W-:Y:S02]  /*5df0*/  F2FP.SATFINITE.E4M3.F32.PACK_AB_MERGE_C R37, RZ, R35, RZ ;  /* 0x00000023ff25723e */ /* 0x000fe400048070ff */
[----:B------:R-:W-:-:S03]  /*5e00*/  PRMT R35, RZ, 0x7610, R35 ;  /* 0x00007610ff237816 */ /* 0x000fc60000000023 */
[----:B------:R2:W-:Y:S01]  /*5e10*/  @!P5 STG.E.U8 desc[UR22][R24.64], R37 ;  /* 0x000000251800d986 */ /* 0x0005e2000c101116 */
[----:B------:R-:W-:Y:S05]  /*5e20*/  @P4 BRA `(.L_x_45) ;  /* 0x0000000000044947 */ /* 0x000fea0003800000 */
[----:B------:R3:W5:Y:S02]  /*5e30*/  LDG.E.U8 R35, desc[UR22][R28.64+0x1] ;  /* 0x000001161c237981 */ /* 0x000764000c1e1100 */
.L_x_45:
[----:B------:R-:W-:Y:S05]  /*5e40*/  BSYNC B1 ;  /* 0x0000000000017941 */ /* 0x000fea0003800000 */
.L_x_44:
[----:B-----5:R-:W-:Y:S01]  /*5e50*/  LOP3.LUT R35, R35, 0xff, RZ, 0xc0, !PT ;  /* 0x000000ff23237812 */ /* 0x020fe200078ec0ff */
[----:B------:R-:W-:Y:S01]  /*5e60*/  BSSY B1, `(.L_x_46) ;  /* 0x0000013000017945 */ /* 0x000fe20003800000 */
[----:B--2---:R-:W-:Y:S02]  /*5e70*/  IADD3 R37, P2, R30, 0x8, RZ ;  /* 0x000000081e257810 */ /* 0x004fe40007f5e0ff */
[----:B------:R-:W-:-:S03]  /*5e80*/  F2FP.F16.E4M3.UNPACK_B R35, R35 ;  /* 0x00000023ff23723e */ /* 0x000fc600020006ff */
[----:B------:R-:W-:Y:S01]  /*5e90*/  IMAD.X R31, RZ, RZ, R31, P2 ;  /* 0x000000ffff1f7224 */ /* 0x000fe200010e061f */
[----:B------:R-:W-:Y:S01]  /*5ea0*/  ISETP.GE.AND P2, PT, R39, 0x9, PT ;  /* 0x000000092700780c */ /* 0x000fe20003f46270 */
[----:B------:R-:W-:Y:S02]  /*5eb0*/  HADD2.F32 R35, -RZ, R35.H0_H0 ;  /* 0x20000023ff237230 */ /* 0x000fe40000004100 */
[----:B------:R-:W-:Y:S01]  /*5ec0*/  IMAD R36, R31, UR6, RZ ;  /* 0x000000061f247c24 */ /* 0x000fe2000f8e02ff */
[----:B------:R-:W-:Y:S01]  /*5ed0*/  ISETP.LT.OR P5, PT, R34, 0x1, !P2 ;  /* 0x000000012200780c */ /* 0x000fe200057a1670 */
[----:B------:R-:W-:-:S04]  /*5ee0*/  IMAD.WIDE.U32 R32, R37, UR6, R32 ;  /* 0x0000000625207c25 */ /* 0x000fc8000f8e0020 */
[----:B------:R-:W-:Y:S01]  /*5ef0*/  FMUL R30, R35, UR25 ;  /* 0x00000019231e7c20 */ /* 0x000fe20008400000 */
[----:B------:R-:W-:-:S03]  /*5f00*/  IMAD R37, R37, UR7, R36 ;  /* 0x0000000725257c24 */ /* 0x000fc6000f8e0224 */
[----:B------:R-:W-:Y:S01]  /*5f10*/  FFMA R225, R225, UR24, R30 ;  /* 0x00000018e1e17c23 */ /* 0x000fe2000800001e */
[----:B------:R-:W-:Y:S02]  /*5f20*/  IADD3 R30, P6, R32, UR8, RZ ;  /* 0x00000008201e7c10 */ /* 0x000fe4000ffde0ff */
[----:B------:R-:W-:Y:S02]  /*5f30*/  PRMT R32, RZ, 0x7610, R32 ;  /* 0x00007610ff207816 */ /* 0x000fe40000000020 */
[----:B------:R-:W-:Y:S02]  /*5f40*/  F2FP.SATFINITE.E4M3.F32.PACK_AB_MERGE_C R225, RZ, R225, RZ ;  /* 0x000000e1ffe1723e */ /* 0x000fe400048070ff */
[----:B------:R-:W-:-:S03]  /*5f50*/  IADD3.X R31, R33, UR9, R37, P6, !PT ;  /* 0x00000009211f7c10 */ /* 0x000fc6000b7fe425 */
[----:B------:R2:W-:Y:S01]  /*5f60*/  @!P4 STG.E.U8 desc[UR22][R24.64+0x1], R225 ;  /* 0x000001e11800c986 */ /* 0x0005e2000c101116 */
[----:B------:R-:W-:Y:S05]  /*5f70*/  @P5 BRA `(.L_x_47) ;  /* 0x0000000000045947 */ /* 0x000fea0003800000 */
[----:B------:R4:W5:Y:S02]  /*5f80*/  LDG.E.U8 R32, desc[UR22][R30.64] ;  /* 0x000000161e207981 */ /* 0x000964000c1e1100 */
.L_x_47:
[----:B------:R-:W-:Y:S05]  /*5f90*/  BSYNC B1 ;  /* 0x0000000000017941 */ /* 0x000fea0003800000 */
.L_x_46:
[----:B-----5:R-:W-:Y:S01]  /*5fa0*/  LOP3.LUT R32, R32, 0xff, RZ, 0xc0, !PT ;  /* 0x000000ff20207812 */ /* 0x020fe200078ec0ff */
[----:B------:R-:W-:Y:S01]  /*5fb0*/  BSSY B1, `(.L_x_48) ;  /* 0x000000b000017945 */ /* 0x000fe20003800000 */
[----:B------:R-:W-:Y:S02]  /*5fc0*/  ISETP.LT.OR P4, PT, R34, 0x2, !P2 ;  /* 0x000000022200780c */ /* 0x000fe40005781670 */
[----:B------:R-:W-:-:S05]  /*5fd0*/  F2FP.F16.E4M3.UNPACK_B R32, R32 ;  /* 0x00000020ff20723e */ /* 0x000fca00020006ff */
[----:B------:R-:W-:-:S05]  /*5fe0*/  HADD2.F32 R32, -RZ, R32.H0_H0 ;  /* 0x20000020ff207230 */ /* 0x000fca0000004100 */
[----:B------:R-:W-:Y:S01]  /*5ff0*/  FMUL R33, R32, UR25 ;  /* 0x0000001920217c20 */ /* 0x000fe20008400000 */
[----:B------:R-:W-:-:S03]  /*6000*/  PRMT R32, RZ, 0x7610, R32 ;  /* 0x00007610ff207816 */ /* 0x000fc60000000020 */
[----:B------:R-:W-:-:S05]  /*6010*/  FFMA R33, R224, UR24, R33 ;  /* 0x00000018e0217c23 */ /* 0x000fca0008000021 */
[----:B------:R-:W-:-:S05]  /*6020*/  F2FP.SATFINITE.E4M3.F32.PACK_AB_MERGE_C R33, RZ, R33, RZ ;  /* 0x00000021ff21723e */ /* 0x000fca00048070ff */
[----:B------:R0:W-:Y:S01]  /*6030*/  @!P5 STG.E.U8 desc[UR22][R26.64], R33 ;  /* 0x000000211a00d986 */ /* 0x0001e2000c101116 */
[----:B------:R-:W-:Y:S05]  /*6040*/  @P4 BRA `(.L_x_49) ;  /* 0x0000000000044947 */ /* 0x000fea0003800000 */
[----:B------:R0:W5:Y:S02]  /*6050*/  LDG.E.U8 R32, desc[UR22][R30.64+0x1] ;  /* 0x000001161e207981 */ /* 0x000164000c1e1100 */
.L_x_49:
[----:B------:R-:W-:Y:S05]  /*6060*/  BSYNC B1 ;  /* 0x0000000000017941 */ /* 0x000fea0003800000 */
.L_x_48:
[----:B-----5:R-:W-:Y:S01]  /*6070*/  LOP3.LUT R32, R32, 0xff, RZ, 0xc0, !PT ;  /* 0x000000ff20207812 */ /* 0x020fe200078ec0ff */
[----:B------:R-:W-:Y:S01]  /*6080*/  BSSY B1, `(.L_x_50) ;  /* 0x000000b000017945 */ /* 0x000fe20003800000 */
[----:B------:R-:W-:Y:S02]  /*6090*/  ISETP.LT.OR P5, PT, R34, 0x9, !P1 ;  /* 0x000000092200780c */ /* 0x000fe40004fa1670 */
[----:B------:R-:W-:-:S05]  /*60a0*/  F2FP.F16.E4M3.UNPACK_B R32, R32 ;  /* 0x00000020ff20723e */ /* 0x000fca00020006ff */
[----:B------:R-:W-:-:S05]  /*60b0*/  HADD2.F32 R32, -RZ, R32.H0_H0 ;  /* 0x20000020ff207230 */ /* 0x000fca0000004100 */
[----:B------:R-:W-:-:S04]  /*60c0*/  FMUL R32, R32, UR25 ;  /* 0x0000001920207c20 */ /* 0x000fc80008400000 */
[----:B------:R-:W-:-:S05]  /*60d0*/  FFMA R32, R223, UR24, R32 ;  /* 0x00000018df207c23 */ /* 0x000fca0008000020 */
[----:B0-----:R-:W-:Y:S02]  /*60e0*/  F2FP.SATFINITE.E4M3.F32.PACK_AB_MERGE_C R33, RZ, R32, RZ ;  /* 0x00000020ff21723e */ /* 0x001fe400048070ff */
[----:B------:R-:W-:-:S03]  /*60f0*/  PRMT R32, RZ, 0x7610, R32 ;  /* 0x00007610ff207816 */ /* 0x000fc60000000020 */
[----:B------:R0:W-:Y:S01]  /*6100*/  @!P4 STG.E.U8 desc[UR22][R26.64+0x1], R33 ;  /* 0x000001211a00c986 */ /* 0x0001e2000c101116 */
[----:B------:R-:W-:Y:S05]  /*6110*/  @P5 BRA `(.L_x_51) ;  /* 0x0000000000045947 */ /* 0x000fea0003800000 */
[----:B------:R0:W5:Y:S02]  /*6120*/  LDG.E.U8 R32, desc[UR22][R28.64+0x8] ;  /* 0x000008161c207981 */ /* 0x000164000c1e1100 */
.L_x_51:
[----:B------:R-:W-:Y:S05]  /*6130*/  BSYNC B1 ;  /* 0x0000000000017941 */ /* 0x000fea0003800000 */
.L_x_50:
[----:B-----5:R-:W-:Y:S01]  /*6140*/  LOP3.LUT R32, R32, 0xff, RZ, 0xc0, !PT ;  /* 0x000000ff20207812 */ /* 0x020fe200078ec0ff */
[----:B------:R-:W-:Y:S01]  /*6150*/  BSSY B1, `(.L_x_52) ;  /* 0x000000b000017945 */ /* 0x000fe20003800000 */
[----:B------:R-:W-:Y:S02]  /*6160*/  ISETP.LT.OR P4, PT, R34, 0xa, !P1 ;  /* 0x0000000a2200780c */ /* 0x000fe40004f81670 */
[----:B------:R-:W-:-:S05]  /*6170*/  F2FP.F16.E4M3.UNPACK_B R32, R32 ;  /* 0x00000020ff20723e */ /* 0x000fca00020006ff */
[----:B------:R-:W-:-:S05]  /*6180*/  HADD2.F32 R32, -RZ, R32.H0_H0 ;  /* 0x20000020ff207230 */ /* 0x000fca0000004100 */
[----:B0-----:R-:W-:Y:S01]  /*6190*/  FMUL R33, R32, UR25 ;  /* 0x0000001920217c20 */ /* 0x001fe20008400000 */
[----:B------:R-:W-:-:S03]  /*61a0*/  PRMT R32, RZ, 0x7610, R32 ;  /* 0x00007610ff207816 */ /* 0x000fc60000000020 */
[----:B------:R-:W-:-:S05]  /*61b0*/  FFMA R33, R222, UR24, R33 ;  /* 0x00000018de217c23 */ /* 0x000fca0008000021 */
[----:B------:R-:W-:-:S05]  /*61c0*/  F2FP.SATFINITE.E4M3.F32.PACK_AB_MERGE_C R33, RZ, R33, RZ ;  /* 0x00000021ff21723e */ /* 0x000fca00048070ff */
[----:B------:R0:W-:Y:S01]  /*61d0*/  @!P5 STG.E.U8 desc[UR22][R24.64+0x8], R33 ;  /* 0x000008211800d986 */ /* 0x0001e2000c101116 */
[----:B------:R-:W-:Y:S05]  /*61e0*/  @P4 BRA `(.L_x_53) ;  /* 0x0000000000044947 */ /* 0x000fea0003800000 */
[----:B------:R0:W5:Y:S02]  /*61f0*/  LDG.E.U8 R32, desc[UR22][R28.64+0x9] ;  /* 0x000009161c207981 */ /* 0x000164000c1e1100 */
.L_x_53:
[----:B------:R-:W-:Y:S05]  /*6200*/  BSYNC B1 ;  /* 0x0000000000017941 */ /* 0x000fea0003800000 */
.L_x_52:
        /* <DEDUP_REMOVED lines=12> */
.L_x_55:
[----:B------:R-:W-:Y:S05]  /*62d0*/  BSYNC B1 ;  /* 0x0000000000017941 */ /* 0x000fea0003800000 */
.L_x_54:
        /* <DEDUP_REMOVED lines=12> */
.L_x_57:
[----:B------:R-:W-:Y:S05]  /*63a0*/  BSYNC B1 ;  /* 0x0000000000017941 */ /* 0x000fea0003800000 */
.L_x_56:
        /* <DEDUP_REMOVED lines=12> */
.L_x_59:
[----:B------:R-:W-:Y:S05]  /*6470*/  BSYNC B1 ;  /* 0x0000000000017941 */ /* 0x000fea0003800000 */
.L_x_58:
        /* <DEDUP_REMOVED lines=12> */
.L_x_61:
[----:B------:R-:W-:Y:S05]  /*6540*/  BSYNC B1 ;  /* 0x0000000000017941 */ /* 0x000fea0003800000 */
.L_x_60:
        /* <DEDUP_REMOVED lines=12> */
.L_x_63:
[----:B------:R-:W-:Y:S05]  /*6610*/  BSYNC B1 ;  /* 0x0000000000017941 */ /* 0x000fea0003800000 */
.L_x_62:
        /* <DEDUP_REMOVED lines=12> */
.L_x_65:
[----:B------:R-:W-:Y:S05]  /*66e0*/  BSYNC B1 ;  /* 0x0000000000017941 */ /* 0x000fea0003800000 */
.L_x_64:
        /* <DEDUP_REMOVED lines=12> */
.L_x_67:
[----:B------:R-:W-:Y:S05]  /*67b0*/  BSYNC B1 ;  /* 0x0000000000017941 */ /* 0x000fea0003800000 */
.L_x_66:
        /* <DEDUP_REMOVED lines=12> */
.L_x_69:
[----:B------:R-:W-:Y:S05]  /*6880*/  BSYNC B1 ;  /* 0x0000000000017941 */ /* 0x000fea0003800000 */
.L_x_68:
        /* <DEDUP_REMOVED lines=12> */
.L_x_71:
[----:B------:R-:W-:Y:S05]  /*6950*/  BSYNC B1 ;  /* 0x0000000000017941 */ /* 0x000fea0003800000 */
.L_x_70:
        /* <DEDUP_REMOVED lines=12> */
.L_x_73:
[----:B------:R-:W-:Y:S05]  /*6a20*/  BSYNC B1 ;  /* 0x0000000000017941 */ /* 0x000fea0003800000 */
.L_x_72:
        /* <DEDUP_REMOVED lines=12> */
.L_x_75:
[----:B------:R-:W-:Y:S05]  /*6af0*/  BSYNC B1 ;  /* 0x0000000000017941 */ /* 0x000fea0003800000 */
.L_x_74:
        /* <DEDUP_REMOVED lines=12> */
.L_x_77:
[----:B------:R-:W-:Y:S05]  /*6bc0*/  BSYNC B1 ;  /* 0x0000000000017941 */ /* 0x000fea0003800000 */
.L_x_76:
        /* <DEDUP_REMOVED lines=12> */
.L_x_79:
[----:B------:R-:W-:Y:S05]  /*6c90*/  BSYNC B1 ;  /* 0x0000000000017941 */ /* 0x000fea0003800000 */
.L_x_78:
        /* <DEDUP_REMOVED lines=12> */
.L_x_81:
[----:B------:R-:W-:Y:S05]  /*6d60*/  BSYNC B1 ;  /* 0x0000000000017941 */ /* 0x000fea0003800000 */
.L_x_80:
        /* <DEDUP_REMOVED lines=12> */
.L_x_83:
[----:B------:R-:W-:Y:S05]  /*6e30*/  BSYNC B1 ;  /* 0x0000000000017941 */ /* 0x000fea0003800000 */
.L_x_82:
        /* <DEDUP_REMOVED lines=12> */
.L_x_85:
[----:B------:R-:W-:Y:S05]  /*6f00*/  BSYNC B1 ;  /* 0x0000000000017941 */ /* 0x000fea0003800000 */
.L_x_84:
        /* <DEDUP_REMOVED lines=12> */
.L_x_87:
[----:B------:R-:W-:Y:S05]  /*6fd0*/  BSYNC B1 ;  /* 0x0000000000017941 */ /* 0x000fea0003800000 */
.L_x_86:
        /* <DEDUP_REMOVED lines=12> */
.L_x_89:
[----:B------:R-:W-:Y:S05]  /*70a0*/  BSYNC B1 ;  /* 0x0000000000017941 */ /* 0x000fea0003800000 */
.L_x_88:
        /* <DEDUP_REMOVED lines=12> */
.L_x_91:
[----:B------:R-:W-:Y:S05]  /*7170*/  BSYNC B1 ;  /* 0x0000000000017941 */ /* 0x000fea0003800000 */
.L_x_90:
        /* <DEDUP_REMOVED lines=12> */
.L_x_93:
[----:B------:R-:W-:Y:S05]  /*7240*/  BSYNC B1 ;  /* 0x0000000000017941 */ /* 0x000fea0003800000 */
.L_x_92:
        /* <DEDUP_REMOVED lines=12> */
.L_x_95:
[----:B------:R-:W-:Y:S05]  /*7310*/  BSYNC B1 ;  /* 0x0000000000017941 */ /* 0x000fea0003800000 */
.L_x_94:
        /* <DEDUP_REMOVED lines=12> */
.L_x_97:
[----:B------:R-:W-:Y:S05]  /*73e0*/  BSYNC B1 ;  /* 0x0000000000017941 */ /* 0x000fea0003800000 */
.L_x_96:
        /* <DEDUP_REMOVED lines=12> */
.L_x_99:
[----:B------:R-:W-:Y:S05]  /*74b0*/  BSYNC B1 ;  /* 0x0000000000017941 */ /* 0x000fea0003800000 */
.L_x_98:
        /* <DEDUP_REMOVED lines=12> */
.L_x_101:
[----:B------:R-:W-:Y:S05]  /*7580*/  BSYNC B1 ;  /* 0x0000000000017941 */ /* 0x000fea0003800000 */
.L_x_100:
        /* <DEDUP_REMOVED lines=12> */
.L_x_103:
[----:B------:R-:W-:Y:S05]  /*7650*/  BSYNC B1 ;  /* 0x0000000000017941 */ /* 0x000fea0003800000 */
.L_x_102:
        /* <DEDUP_REMOVED lines=12> */
.L_x_105:
[----:B------:R-:W-:Y:S05]  /*7720*/  BSYNC B1 ;  /* 0x0000000000017941 */ /* 0x000fea0003800000 */
.L_x_104:
        /* <DEDUP_REMOVED lines=12> */
.L_x_107:
[----:B------:R-:W-:Y:S05]  /*77f0*/  BSYNC B1 ;  /* 0x0000000000017941 */ /* 0x000fea0003800000 */
.L_x_106:
        /* <DEDUP_REMOVED lines=12> */
.L_x_109:
[----:B------:R-:W-:Y:S05]  /*78c0*/  BSYNC B1 ;  /* 0x0000000000017941 */ /* 0x000fea0003800000 */
.L_x_108:
        /* <DEDUP_REMOVED lines=12> */
.L_x_111:
[----:B------:R-:W-:Y:S05]  /*7990*/  BSYNC B1 ;  /* 0x0000000000017941 */ /* 0x000fea0003800000 */
.L_x_110:
        /* <DEDUP_REMOVED lines=12> */
.L_x_113:
[----:B------:R-:W-:Y:S05]  /*7a60*/  BSYNC B1 ;  /* 0x0000000000017941 */ /* 0x000fea0003800000 */
.L_x_112:
        /* <DEDUP_REMOVED lines=12> */
.L_x_115:
[----:B------:R-:W-:Y:S05]  /*7b30*/  BSYNC B1 ;  /* 0x0000000000017941 */ /* 0x000fea0003800000 */
.L_x_114:
        /* <DEDUP_REMOVED lines=12> */
.L_x_117:
[----:B------:R-:W-:Y:S05]  /*7c00*/  BSYNC B1 ;  /* 0x0000000000017941 */ /* 0x000fea0003800000 */
.L_x_116:
        /* <DEDUP_REMOVED lines=12> */
.L_x_119:
[----:B------:R-:W-:Y:S05]  /*7cd0*/  BSYNC B1 ;  /* 0x0000000000017941 */ /* 0x000fea0003800000 */
.L_x_118:
        /* <DEDUP_REMOVED lines=12> */
.L_x_121:
[----:B------:R-:W-:Y:S05]  /*7da0*/  BSYNC B1 ;  /* 0x0000000000017941 */ /* 0x000fea0003800000 */
.L_x_120:
        /* <DEDUP_REMOVED lines=12> */
.L_x_123:
[----:B------:R-:W-:Y:S05]  /*7e70*/  BSYNC B1 ;  /* 0x0000000000017941 */ /* 0x000fea0003800000 */
.L_x_122:
        /* <DEDUP_REMOVED lines=12> */
.L_x_125:
[----:B------:R-:W-:Y:S05]  /*7f40*/  BSYNC B1 ;  /* 0x0000000000017941 */ /* 0x000fea0003800000 */
.L_x_124:
        /* <DEDUP_REMOVED lines=12> */
.L_x_127:
[----:B------:R-:W-:Y:S05]  /*8010*/  BSYNC B1 ;  /* 0x0000000000017941 */ /* 0x000fea0003800000 */
.L_x_126:
        /* <DEDUP_REMOVED lines=12> */
.L_x_129:
[----:B------:R-:W-:Y:S05]  /*80e0*/  BSYNC B1 ;  /* 0x0000000000017941 */ /* 0x000fea0003800000 */
.L_x_128:
        /* <DEDUP_REMOVED lines=12> */
.L_x_131:
[----:B------:R-:W-:Y:S05]  /*81b0*/  BSYNC B1 ;  /* 0x0000000000017941 */ /* 0x000fea0003800000 */
.L_x_130:
        /* <DEDUP_REMOVED lines=12> */
.L_x_133:
[----:B------:R-:W-:Y:S05]  /*8280*/  BSYNC B1 ;  /* 0x0000000000017941 */ /* 0x000fea0003800000 */
.L_x_132:
        /* <DEDUP_REMOVED lines=12> */
.L_x_135:
[----:B------:R-:W-:Y:S05]  /*8350*/  BSYNC B1 ;  /* 0x0000000000017941 */ /* 0x000fea0003800000 */
.L_x_134:
        /* <DEDUP_REMOVED lines=12> */
.L_x_137:
[----:B------:R-:W-:Y:S05]  /*8420*/  BSYNC B1 ;  /* 0x0000000000017941 */ /* 0x000fea0003800000 */
.L_x_136:
        /* <DEDUP_REMOVED lines=12> */
.L_x_139:
[----:B------:R-:W-:Y:S05]  /*84f0*/  BSYNC B1 ;  /* 0x0000000000017941 */ /* 0x000fea0003800000 */
.L_x_138:
        /* <DEDUP_REMOVED lines=12> */
.L_x_141:
[----:B------:R-:W-:Y:S05]  /*85c0*/  BSYNC B1 ;  /* 0x0000000000017941 */ /* 0x000fea0003800000 */
.L_x_140:
        /* <DEDUP_REMOVED lines=12> */
.L_x_143:
[----:B------:R-:W-:Y:S05]  /*8690*/  BSYNC B1 ;  /* 0x0000000000017941 */ /* 0x000fea0003800000 */
.L_x_142:
        /* <DEDUP_REMOVED lines=12> */
.L_x_145:
[----:B------:R-:W-:Y:S05]  /*8760*/  BSYNC B1 ;  /* 0x0000000000017941 */ /* 0x000fea0003800000 */
.L_x_144:
        /* <DEDUP_REMOVED lines=12> */
.L_x_147:
[----:B------:R-:W-:Y:S05]  /*8830*/  BSYNC B1 ;  /* 0x0000000000017941 */ /* 0x000fea0003800000 */
.L_x_146:
        /* <DEDUP_REMOVED lines=12> */
.L_x_149:
[----:B------:R-:W-:Y:S05]  /*8900*/  BSYNC B1 ;  /* 0x0000000000017941 */ /* 0x000fea0003800000 */
.L_x_148:
        /* <DEDUP_REMOVED lines=12> */
.L_x_151:
[----:B------:R-:W-:Y:S05]  /*89d0*/  BSYNC B1 ;  /* 0x0000000000017941 */ /* 0x000fea0003800000 */
.L_x_150:
        /* <DEDUP_REMOVED lines=12> */
.L_x_153:
[----:B------:R-:W-:Y:S05]  /*8aa0*/  BSYNC B1 ;  /* 0x0000000000017941 */ /* 0x000fea0003800000 */
.L_x_152:
        /* <DEDUP_REMOVED lines=12> */
.L_x_155:
[----:B------:R-:W-:Y:S05]  /*8b70*/  BSYNC B1 ;  /* 0x0000000000017941 */ /* 0x000fea0003800000 */
.L_x_154:
        /* <DEDUP_REMOVED lines=12> */
.L_x_157:
[----:B------:R-:W-:Y:S05]  /*8c40*/  BSYNC B1 ;  /* 0x0000000000017941 */ /* 0x000fea0003800000 */
.L_x_156:
        /* <DEDUP_REMOVED lines=12> */
.L_x_159:
[----:B------:R-:W-:Y:S05]  /*8d10*/  BSYNC B1 ;  /* 0x0000000000017941 */ /* 0x000fea0003800000 */
.L_x_158:
        /* <DEDUP_REMOVED lines=12> */
.L_x_161:
[----:B------:R-:W-:Y:S05]  /*8de0*/  BSYNC B1 ;  /* 0x0000000000017941 */ /* 0x000fea0003800000 */
.L_x_160:
        /* <DEDUP_REMOVED lines=12> */
.L_x_163:
[----:B------:R-:W-:Y:S05]  /*8eb0*/  BSYNC B1 ;  /* 0x0000000000017941 */ /* 0x000fea0003800000 */
.L_x_162:
        /* <DEDUP_REMOVED lines=12> */
.L_x_165:
[----:B------:R-:W-:Y:S05]  /*8f80*/  BSYNC B1 ;  /* 0x0000000000017941 */ /* 0x000fea0003800000 */
.L_x_164:
        /* <DEDUP_REMOVED lines=12> */
.L_x_167:
[----:B------:R-:W-:Y:S05]  /*9050*/  BSYNC B1 ;  /* 0x0000000000017941 */ /* 0x000fea0003800000 */
.L_x_166:
        /* <DEDUP_REMOVED lines=12> */
.L_x_169:
[----:B------:R-:W-:Y:S05]  /*9120*/  BSYNC B1 ;  /* 0x0000000000017941 */ /* 0x000fea0003800000 */
.L_x_168:
        /* <DEDUP_REMOVED lines=12> */
.L_x_171:
[----:B------:R-:W-:Y:S05]  /*91f0*/  BSYNC B1 ;  /* 0x0000000000017941 */ /* 0x000fea0003800000 */
.L_x_170:
        /* <DEDUP_REMOVED lines=12> */
.L_x_173:
[----:B------:R-:W-:Y:S05]  /*92c0*/  BSYNC B1 ;  /* 0x0000000000017941 */ /* 0x000fea0003800000 */
.L_x_172:
        /* <DEDUP_REMOVED lines=12> */
.L_x_175:
[----:B------:R-:W-:Y:S05]  /*9390*/  BSYNC B1 ;  /* 0x0000000000017941 */ /* 0x000fea0003800000 */
.L_x_174:
        /* <DEDUP_REMOVED lines=12> */
.L_x_177:
[----:B------:R-:W-:Y:S05]  /*9460*/  BSYNC B1 ;  /* 0x0000000000017941 */ /* 0x000fea0003800000 */
.L_x_176:
        /* <DEDUP_REMOVED lines=12> */
.L_x_179:
[----:B------:R-:W-:Y:S05]  /*9530*/  BSYNC B1 ;  /* 0x0000000000017941 */ /* 0x000fea0003800000 */
.L_x_178:
        /* <DEDUP_REMOVED lines=12> */
.L_x_181:
[----:B------:R-:W-:Y:S05]  /*9600*/  BSYNC B1 ;  /* 0x0000000000017941 */ /* 0x000fea0003800000 */
.L_x_180:
        /* <DEDUP_REMOVED lines=12> */
.L_x_183:
[----:B------:R-:W-:Y:S05]  /*96d0*/  BSYNC B1 ;  /* 0x0000000000017941 */ /* 0x000fea0003800000 */
.L_x_182:
        /* <DEDUP_REMOVED lines=12> */
.L_x_185:
[----:B------:R-:W-:Y:S05]  /*97a0*/  BSYNC B1 ;  /* 0x0000000000017941 */ /* 0x000fea0003800000 */
.L_x_184:
        /* <DEDUP_REMOVED lines=12> */
.L_x_187:
[----:B------:R-:W-:Y:S05]  /*9870*/  BSYNC B1 ;  /* 0x0000000000017941 */ /* 0x000fea0003800000 */
.L_x_186:
        /* <DEDUP_REMOVED lines=12> */
.L_x_189:
[----:B------:R-:W-:Y:S05]  /*9940*/  BSYNC B1 ;  /* 0x0000000000017941 */ /* 0x000fea0003800000 */
.L_x_188:
        /* <DEDUP_REMOVED lines=12> */
.L_x_191:
[----:B------:R-:W-:Y:S05]  /*9a10*/  BSYNC B1 ;  /* 0x0000000000017941 */ /* 0x000fea0003800000 */
.L_x_190:
        /* <DEDUP_REMOVED lines=12> */
.L_x_193:
[----:B------:R-:W-:Y:S05]  /*9ae0*/  BSYNC B1 ;  /* 0x0000000000017941 */ /* 0x000fea0003800000 */
.L_x_192:
[----:B-----5:R-:W-:Y:S01]  /*9af0*/  LOP3.LUT R32, R32, 0xff, RZ, 0xc0, !PT ;  /* 0x000000ff20207812 */ /* 0x020fe200078ec0ff */
[----:B------:R-:W-:Y:S01]  /*9b00*/  BSSY B1, `(.L_x_194) ;  /* 0x000000b000017945 */ /* 0x000fe20003800000 */
[----:B------:R-:W-:Y:S02]  /*9b10*/  ISETP.LT.OR P5, PT, R34, 0x99, !P1 ;  /* 0x000000992200780c */ /* 0x000fe40004fa1670 */
[----:B------:R-:W-:-:S05]  /*9b20*/  F2FP.F16.E4M3.UNPACK_B R32, R32 ;  /* 0x00000020ff20723e */ /* 0x000fca00020006ff */
[----:B------:R-:W-:-:S05]  /*9b30*/  HADD2.F32 R32, -RZ, R32.H0_H0 ;  /* 0x20000020ff207230 */ /* 0x000fca0000004100 */
[----:B------:R-:W-:-:S04]  /*9b40*/  FMUL R32, R32, UR25 ;  /* 0x0000001920207c20 */ /* 0x000fc80008400000 */
[----:B------:R-:W-:Y:S01]  /*9b50*/  FFMA R32, R23, UR24, R32 ;  /* 0x0000001817207c23 */ /* 0x000fe20008000020 */
[----:B------:R-:W-:-:S04]  /*9b60*/  PRMT R23, RZ, 0x7610, R23 ;  /* 0x00007610ff177816 */ /* 0x000fc80000000017 */
[----:B0-----:R-:W-:-:S05]  /*9b70*/  F2FP.SATFINITE.E4M3.F32.PACK_AB_MERGE_C R33, RZ, R32, RZ ;  /* 0x00000020ff21723e */ /* 0x001fca00048070ff */
[----:B------:R0:W-:Y:S01]  /*9b80*/  @!P4 STG.E.U8 desc[UR22][R26.64+0x91], R33 ;  /* 0x000091211a00c986 */ /* 0x0001e2000c101116 */
[----:B------:R-:W-:Y:S05]  /*9b90*/  @P5 BRA `(.L_x_195) ;  /* 0x0000000000045947 */ /* 0x000fea0003800000 */
[----:B------:R0:W5:Y:S02]  /*9ba0*/  LDG.E.U8 R23, desc[UR22][R28.64+0x98] ;  /* 0x000098161c177981 */ /* 0x000164000c1e1100 */
.L_x_195:
[----:B------:R-:W-:Y:S05]  /*9bb0*/  BSYNC B1 ;  /* 0x0000000000017941 */ /* 0x000fea0003800000 */
.L_x_194:
        /* <DEDUP_REMOVED lines=8> */
[----:B------:R-:W-:-:S05]  /*9c40*/  F2FP.SATFINITE.E4M3.F32.PACK_AB_MERGE_C R23, RZ, R23, RZ ;  /* 0x00000017ff17723e */ /* 0x000fca00048070ff */
[----:B------:R0:W-:Y:S01]  /*9c50*/  @!P5 STG.E.U8 desc[UR22][R24.64+0x98], R23 ;  /* 0x000098171800d986 */ /* 0x0001e2000c101116 */
[----:B------:R-:W-:Y:S05]  /*9c60*/  @P4 BRA `(.L_x_197) ;  /* 0x0000000000044947 */ /* 0x000fea0003800000 */
[----:B------:R0:W5:Y:S02]  /*9c70*/  LDG.E.U8 R22, desc[UR22][R28.64+0x99] ;  /* 0x000099161c167981 */ /* 0x000164000c1e1100 */
.L_x_197:
[----:B------:R-:W-:Y:S05]  /*9c80*/  BSYNC B1 ;  /* 0x0000000000017941 */ /* 0x000fea0003800000 */
.L_x_196:
        /* <DEDUP_REMOVED lines=12> */
.L_x_199:
[----:B------:R-:W-:Y:S05]  /*9d50*/  BSYNC B1 ;  /* 0x0000000000017941 */ /* 0x000fea0003800000 */
.L_x_198:
        /* <DEDUP_REMOVED lines=12> */
.L_x_201:
[----:B------:R-:W-:Y:S05]  /*9e20*/  BSYNC B1 ;  /* 0x0000000000017941 */ /* 0x000fea0003800000 */
.L_x_200:
        /* <DEDUP_REMOVED lines=12> */
.L_x_203:
[----:B------:R-:W-:Y:S05]  /*9ef0*/  BSYNC B1 ;  /* 0x0000000000017941 */ /* 0x000fea0003800000 */
.L_x_202:
        /* <DEDUP_REMOVED lines=12> */
.L_x_205:
[----:B------:R-:W-:Y:S05]  /*9fc0*/  BSYNC B1 ;  /* 0x0000000000017941 */ /* 0x000fea0003800000 */
.L_x_204:
        /* <DEDUP_REMOVED lines=12> */
.L_x_207:
[----:B------:R-:W-:Y:S05]  /*a090*/  BSYNC B1 ;  /* 0x0000000000017941 */ /* 0x000fea0003800000 */
.L_x_206:
        /* <DEDUP_REMOVED lines=12> */
.L_x_209:
[----:B------:R-:W-:Y:S05]  /*a160*/  BSYNC B1 ;  /* 0x0000000000017941 */ /* 0x000fea0003800000 */
.L_x_208:
        /* <DEDUP_REMOVED lines=12> */
.L_x_211:
[----:B------:R-:W-:Y:S05]  /*a230*/  BSYNC B1 ;  /* 0x0000000000017941 */ /* 0x000fea0003800000 */
.L_x_210:
        /* <DEDUP_REMOVED lines=12> */
.L_x_213:
[----:B------:R-:W-:Y:S05]  /*a300*/  BSYNC B1 ;  /* 0x0000000000017941 */ /* 0x000fea0003800000 */
.L_x_212:
        /* <DEDUP_REMOVED lines=12> */
.L_x_215:
[----:B------:R-:W-:Y:S05]  /*a3d0*/  BSYNC B1 ;  /* 0x0000000000017941 */ /* 0x000fea0003800000 */
.L_x_214:
        /* <DEDUP_REMOVED lines=12> */
.L_x_217:
[----:B------:R-:W-:Y:S05]  /*a4a0*/  BSYNC B1 ;  /* 0x0000000000017941 */ /* 0x000fea0003800000 */
.L_x_216:
        /* <DEDUP_REMOVED lines=12> */
.L_x_219:
[----:B------:R-:W-:Y:S05]  /*a570*/  BSYNC B1 ;  /* 0x0000000000017941 */ /* 0x000fea0003800000 */
.L_x_218:
        /* <DEDUP_REMOVED lines=12> */
.L_x_221:
[----:B------:R-:W-:Y:S05]  /*a640*/  BSYNC B1 ;  /* 0x0000000000017941 */ /* 0x000fea0003800000 */
.L_x_220:
        /* <DEDUP_REMOVED lines=12> */
.L_x_223:
[----:B------:R-:W-:Y:S05]  /*a710*/  BSYNC B1 ;  /* 0x0000000000017941 */ /* 0x000fea0003800000 */
.L_x_222:
        /* <DEDUP_REMOVED lines=12> */
.L_x_225:
[----:B------:R-:W-:Y:S05]  /*a7e0*/  BSYNC B1 ;  /* 0x0000000000017941 */ /* 0x000fea0003800000 */
.L_x_224:
        /* <DEDUP_REMOVED lines=12> */
.L_x_227:
[----:B------:R-:W-:Y:S05]  /*a8b0*/  BSYNC B1 ;  /* 0x0000000000017941 */ /* 0x000fea0003800000 */
.L_x_226:
        /* <DEDUP_REMOVED lines=12> */
.L_x_229:
[----:B------:R-:W-:Y:S05]  /*a980*/  BSYNC B1 ;  /* 0x0000000000017941 */ /* 0x000fea0003800000 */
.L_x_228:
        /* <DEDUP_REMOVED lines=12> */
.L_x_231:
[----:B------:R-:W-:Y:S05]  /*aa50*/  BSYNC B1 ;  /* 0x0000000000017941 */ /* 0x000fea0003800000 */
.L_x_230:
        /* <DEDUP_REMOVED lines=12> */
.L_x_233:
[----:B------:R-:W-:Y:S05]  /*ab20*/  BSYNC B1 ;  /* 0x0000000000017941 */ /* 0x000fea0003800000 */
.L_x_232:
        /* <DEDUP_REMOVED lines=12> */
.L_x_235:
[----:B------:R-:W-:Y:S05]  /*abf0*/  BSYNC B1 ;  /* 0x0000000000017941 */ /* 0x000fea0003800000 */
.L_x_234:
        /* <DEDUP_REMOVED lines=12> */
.L_x_237:
[----:B------:R-:W-:Y:S05]  /*acc0*/  BSYNC B1 ;  /* 0x0000000000017941 */ /* 0x000fea0003800000 */
.L_x_236:
[----:B-----5:R-:W-:Y:S01]  /*acd0*/  LOP3.LUT R2, R2, 0xff, RZ, 0xc0, !PT ;  /* 0x000000ff02027812 */ /* 0x020fe200078ec0ff */
[----:B------:R-:W-:Y:S01]  /*ace0*/  BSSY B1, `(.L_x_238) ;  /* 0x000000b000017945 */ /* 0x000fe20003800000 */
[----:B------:R-:W-:Y:S02]  /*acf0*/  ISETP.LT.OR P5, PT, R34, 0xc1, !P2 ;  /* 0x000000c12200780c */ /* 0x000fe400057a1670 */
[----:B------:R-:W-:-:S05]  /*ad00*/  F2FP.F16.E4M3.UNPACK_B R2, R2 ;  /* 0x00000002ff02723e */ /* 0x000fca00020006ff */
[----:B------:R-:W-:-:S05]  /*ad10*/  HADD2.F32 R2, -RZ, R2.H0_H0 ;  /* 0x20000002ff027230 */ /* 0x000fca0000004100 */
[----:B0-----:R-:W-:-:S04]  /*ad20*/  FMUL R3, R2, UR25 ;  /* 0x0000001902037c20 */ /* 0x001fc80008400000 */
[----:B------:R-:W-:Y:S01]  /*ad30*/  FFMA R3, R0, UR24, R3 ;  /* 0x0000001800037c23 */ /* 0x000fe20008000003 */
[----:B------:R-:W-:-:S04]  /*ad40*/  PRMT R0, RZ, 0x7610, R0 ;  /* 0x00007610ff007816 */ /* 0x000fc80000000000 */
[----:B------:R-:W-:-:S05]  /*ad50*/  F2FP.SATFINITE.E4M3.F32.PACK_AB_MERGE_C R3, RZ, R3, RZ ;  /* 0x00000003ff03723e */ /* 0x000fca00048070ff */
[----:B------:R0:W-:Y:S01]  /*ad60*/  @!P4 STG.E.U8 desc[UR22][R24.64+0xc1], R3 ;  /* 0x0000c1031800c986 */ /* 0x0001e2000c101116 */
[----:B------:R-:W-:Y:S05]  /*ad70*/  @P5 BRA `(.L_x_239) ;  /* 0x0000000000045947 */ /* 0x000fea0003800000 */
[----:B------:R0:W5:Y:S02]  /*ad80*/  LDG.E.U8 R0, desc[UR22][R30.64+0xc0] ;  /* 0x0000c0161e007981 */ /* 0x000164000c1e1100 */
.L_x_239:
[----:B------:R-:W-:Y:S05]  /*ad90*/  BSYNC B1 ;  /* 0x0000000000017941 */ /* 0x000fea0003800000 */
.L_x_238:
[----:B------:R-:W2:Y:S01]  /*ada0*/  LDL.LU R2, [R1] ;  /* 0x0000000001027983 */ /* 0x000ea20000300800 */
[----:B-----5:R-:W-:Y:S01]  /*adb0*/  LOP3.LUT R0, R0, 0xff, RZ, 0xc0, !PT ;  /* 0x000000ff00007812 */ /* 0x020fe200078ec0ff */
[----:B------:R-:W-:Y:S01]  /*adc0*/  BSSY B1, `(.L_x_240) ;  /* 0x000000b000017945 */ /* 0x000fe20003800000 */
[----:B------:R-:W-:Y:S02]  /*add0*/  ISETP.LT.OR P4, PT, R34, 0xc2, !P2 ;  /* 0x000000c22200780c */ /* 0x000fe40005781670 */
[----:B------:R-:W-:-:S05]  /*ade0*/  F2FP.F16.E4M3.UNPACK_B R0, R0 ;  /* 0x00000000ff00723e */ /* 0x000fca00020006ff */
[----:B------:R-:W-:-:S05]  /*adf0*/  HADD2.F32 R0, -RZ, R0.H0_H0 ;  /* 0x20000000ff007230 */ /* 0x000fca0000004100 */
[----:B------:R-:W-:-:S04]  /*ae00*/  FMUL R0, R0, UR25 ;  /* 0x0000001900007c20 */ /* 0x000fc80008400000 */
[----:B--2---:R-:W-:-:S05]  /*ae10*/  FFMA R0, R2, UR24, R0 ;  /* 0x0000001802007c23 */ /* 0x004fca0008000000 */
[----:B0-----:R-:W-:Y:S02]  /*ae20*/  F2FP.SATFINITE.E4M3.F32.PACK_AB_MERGE_C R3, RZ, R0, RZ ;  /* 0x00000000ff03723e */ /* 0x001fe400048070ff */
[----:B------:R-:W-:-:S03]  /*ae30*/  PRMT R0, RZ, 0x7610, R0 ;  /* 0x00007610ff007816 */ /* 0x000fc60000000000 */
[----:B------:R0:W-:Y:S01]  /*ae40*/  @!P5 STG.E.U8 desc[UR22][R26.64+0xc0], R3 ;  /* 0x0000c0031a00d986 */ /* 0x0001e2000c101116 */
[----:B------:R-:W-:Y:S05]  /*ae50*/  @P4 BRA `(.L_x_241) ;  /* 0x0000000000044947 */ /* 0x000fea0003800000 */
[----:B------:R2:W5:Y:S02]  /*ae60*/  LDG.E.U8 R0, desc[UR22][R30.64+0xc1] ;  /* 0x0000c1161e007981 */ /* 0x000564000c1e1100 */
.L_x_241:
[----:B------:R-:W-:Y:S05]  /*ae70*/  BSYNC B1 ;  /* 0x0000000000017941 */ /* 0x000fea0003800000 */
.L_x_240:
[----:B------:R-:W3:Y:S01]  /*ae80*/  LDL.LU R2, [R1+0x4] ;  /* 0x0000040001027983 */ /* 0x000ee20000300800 */
[----:B-----5:R-:W-:Y:S01]  /*ae90*/  LOP3.LUT R0, R0, 0xff, RZ, 0xc0, !PT ;  /* 0x000000ff00007812 */ /* 0x020fe200078ec0ff */
[----:B------:R-:W-:Y:S01]  /*aea0*/  BSSY B1, `(.L_x_242) ;  /* 0x000000b000017945 */ /* 0x000fe20003800000 */
[----:B------:R-:W-:Y:S02]  /*aeb0*/  ISETP.LT.OR P5, PT, R34, 0xc9, !P1 ;  /* 0x000000c92200780c */ /* 0x000fe40004fa1670 */
[----:B------:R-:W-:-:S05]  /*aec0*/  F2FP.F16.E4M3.UNPACK_B R0, R0 ;  /* 0x00000000ff00723e */ /* 0x000fca00020006ff */
[----:B------:R-:W-:-:S05]  /*aed0*/  HADD2.F32 R0, -RZ, R0.H0_H0 ;  /* 0x20000000ff007230 */ /* 0x000fca0000004100 */
[----:B------:R-:W-:-:S04]  /*aee0*/  FMUL R0, R0, UR25 ;  /* 0x0000001900007c20 */ /* 0x000fc80008400000 */
[----:B---3--:R-:W-:-:S05]  /*aef0*/  FFMA R0, R2, UR24, R0 ;  /* 0x0000001802007c23 */ /* 0x008fca0008000000 */
[----:B0-----:R-:W-:Y:S02]  /*af00*/  F2FP.SATFINITE.E4M3.F32.PACK_AB_MERGE_C R3, RZ, R0, RZ ;  /* 0x00000000ff03723e */ /* 0x001fe400048070ff */
[----:B------:R-:W-:-:S03]  /*af10*/  PRMT R0, RZ, 0x7610, R0 ;  /* 0x00007610ff007816 */ /* 0x000fc60000000000 */
[----:B------:R0:W-:Y:S01]  /*af20*/  @!P4 STG.E.U8 desc[UR22][R26.64+0xc1], R3 ;  /* 0x0000c1031a00c986 */ /* 0x0001e2000c101116 */
[----:B------:R-:W-:Y:S05]  /*af30*/  @P5 BRA `(.L_x_243) ;  /* 0x0000000000045947 */ /* 0x000fea0003800000 */
[----:B------:R3:W5:Y:S02]  /*af40*/  LDG.E.U8 R0, desc[UR22][R28.64+0xc8] ;  /* 0x0000c8161c007981 */ /* 0x000764000c1e1100 */
.L_x_243:
[----:B------:R-:W-:Y:S05]  /*af50*/  BSYNC B1 ;  /* 0x0000000000017941 */ /* 0x000fea0003800000 */
.L_x_242:
[----:B------:R-:W2:Y:S01]  /*af60*/  LDL.LU R2, [R1+0x8] ;  /* 0x0000080001027983 */ /* 0x000ea20000300800 */
        /* <DEDUP_REMOVED lines=12> */
.L_x_245:
[----:B------:R-:W-:Y:S05]  /*b030*/  BSYNC B1 ;  /* 0x0000000000017941 */ /* 0x000fea0003800000 */
.L_x_244:
        /* <DEDUP_REMOVED lines=13> */
.L_x_247:
[----:B------:R-:W-:Y:S05]  /*b110*/  BSYNC B1 ;  /* 0x0000000000017941 */ /* 0x000fea0003800000 */
.L_x_246:
        /* <DEDUP_REMOVED lines=13> */
.L_x_249:
[----:B------:R-:W-:Y:S05]  /*b1f0*/  BSYNC B1 ;  /* 0x0000000000017941 */ /* 0x000fea0003800000 */
.L_x_248:
        /* <DEDUP_REMOVED lines=13> */
.L_x_251:
[----:B------:R-:W-:Y:S05]  /*b2d0*/  BSYNC B1 ;  /* 0x0000000000017941 */ /* 0x000fea0003800000 */
.L_x_250:
        /* <DEDUP_REMOVED lines=13> */
.L_x_253:
[----:B------:R-:W-:Y:S05]  /*b3b0*/  BSYNC B1 ;  /* 0x0000000000017941 */ /* 0x000fea0003800000 */
.L_x_252:
        /* <DEDUP_REMOVED lines=13> */
.L_x_255:
[----:B------:R-:W-:Y:S05]  /*b490*/  BSYNC B1 ;  /* 0x0000000000017941 */ /* 0x000fea0003800000 */
.L_x_254:
        /* <DEDUP_REMOVED lines=13> */
.L_x_257:
[----:B------:R-:W-:Y:S05]  /*b570*/  BSYNC B1 ;  /* 0x0000000000017941 */ /* 0x000fea0003800000 */
.L_x_256:
        /* <DEDUP_REMOVED lines=13> */
.L_x_259:
[----:B------:R-:W-:Y:S05]  /*b650*/  BSYNC B1 ;  /* 0x0000000000017941 */ /* 0x000fea0003800000 */
.L_x_258:
        /* <DEDUP_REMOVED lines=13> */
.L_x_261:
[----:B------:R-:W-:Y:S05]  /*b730*/  BSYNC B1 ;  /* 0x0000000000017941 */ /* 0x000fea0003800000 */
.L_x_260:
        /* <DEDUP_REMOVED lines=13> */
.L_x_263:
[----:B------:R-:W-:Y:S05]  /*b810*/  BSYNC B1 ;  /* 0x0000000000017941 */ /* 0x000fea0003800000 */
.L_x_262:
        /* <DEDUP_REMOVED lines=13> */
.L_x_265:
[----:B------:R-:W-:Y:S05]  /*b8f0*/  BSYNC B1 ;  /* 0x0000000000017941 */ /* 0x000fea0003800000 */
.L_x_264:
        /* <DEDUP_REMOVED lines=13> */
.L_x_267:
[----:B------:R-:W-:Y:S05]  /*b9d0*/  BSYNC B1 ;  /* 0x0000000000017941 */ /* 0x000fea0003800000 */
.L_x_266:
        /* <DEDUP_REMOVED lines=13> */
.L_x_269:
[----:B------:R-:W-:Y:S05]  /*bab0*/  BSYNC B1 ;  /* 0x0000000000017941 */ /* 0x000fea0003800000 */
.L_x_268:
        /* <DEDUP_REMOVED lines=13> */
.L_x_271:
[----:B------:R-:W-:Y:S05]  /*bb90*/  BSYNC B1 ;  /* 0x0000000000017941 */ /* 0x000fea0003800000 */
.L_x_270:
        /* <DEDUP_REMOVED lines=13> */
.L_x_273:
[----:B------:R-:W-:Y:S05]  /*bc70*/  BSYNC B1 ;  /* 0x0000000000017941 */ /* 0x000fea0003800000 */
.L_x_272:
        /* <DEDUP_REMOVED lines=13> */
.L_x_275:
[----:B------:R-:W-:Y:S05]  /*bd50*/  BSYNC B1 ;  /* 0x0000000000017941 */ /* 0x000fea0003800000 */
.L_x_274:
        /* <DEDUP_REMOVED lines=13> */
.L_x_277:
[----:B------:R-:W-:Y:S05]  /*be30*/  BSYNC B1 ;  /* 0x0000000000017941 */ /* 0x000fea0003800000 */
.L_x_276:
        /* <DEDUP_REMOVED lines=13> */
.L_x_279:
[----:B------:R-:W-:Y:S05]  /*bf10*/  BSYNC B1 ;  /* 0x0000000000017941 */ /* 0x000fea0003800000 */
.L_x_278:
        /* <DEDUP_REMOVED lines=13> */
.L_x_281:
[----:B------:R-:W-:Y:S05]  /*bff0*/  BSYNC B1 ;  /* 0x0000000000017941 */ /* 0x000fea0003800000 */
.L_x_280:
        /* <DEDUP_REMOVED lines=13> */
.L_x_283:
[----:B------:R-:W-:Y:S05]  /*c0d0*/  BSYNC B1 ;  /* 0x0000000000017941 */ /* 0x000fea0003800000 */
.L_x_282:
        /* <DEDUP_REMOVED lines=13> */
.L_x_285:
[----:B------:R-:W-:Y:S05]  /*c1b0*/  BSYNC B1 ;  /* 0x0000000000017941 */ /* 0x000fea0003800000 */
.L_x_284:
        /* <DEDUP_REMOVED lines=13> */
.L_x_287:
[----:B------:R-:W-:Y:S05]  /*c290*/  BSYNC B1 ;  /* 0x0000000000017941 */ /* 0x000fea0003800000 */
.L_x_286:
        /* <DEDUP_REMOVED lines=13> */
.L_x_289:
[----:B------:R-:W-:Y:S05]  /*c370*/  BSYNC B1 ;  /* 0x0000000000017941 */ /* 0x000fea0003800000 */
.L_x_288:
        /* <DEDUP_REMOVED lines=13> */
.L_x_291:
[----:B------:R-:W-:Y:S05]  /*c450*/  BSYNC B1 ;  /* 0x0000000000017941 */ /* 0x000fea0003800000 */
.L_x_290:
        /* <DEDUP_REMOVED lines=13> */
.L_x_293:
[----:B------:R-:W-:Y:S05]  /*c530*/  BSYNC B1 ;  /* 0x0000000000017941 */ /* 0x000fea0003800000 */
.L_x_292:
        /* <DEDUP_REMOVED lines=13> */
.L_x_295:
[----:B------:R-:W-:Y:S05]  /*c610*/  BSYNC B1 ;  /* 0x0000000000017941 */ /* 0x000fea0003800000 */
.L_x_294:
        /* <DEDUP_REMOVED lines=13> */
.L_x_297:
[----:B------:R-:W-:Y:S05]  /*c6f0*/  BSYNC B1 ;  /* 0x0000000000017941 */ /* 0x000fea0003800000 */
.L_x_296:
[----:B------:R-:W-:Y:S05]  /*c700*/  @P2 BRA `(.L_x_298) ;  /* 0x0000002000a42947 */ /* 0x000fea0003800000 */
[----:B------:R-:W2:Y:S01]  /*c710*/  LDL.LU R2, [R1+0x74] ;  /* 0x0000740001027983 */ /* 0x000ea20000300800 */
[----:B-----5:R-:W-:-:S04]  /*c720*/  LOP3.LUT R0, R0, 0xff, RZ, 0xc0, !PT ;  /* 0x000000ff00007812 */ /* 0x020fc800078ec0ff */
[----:B------:R-:W-:-:S05]  /*c730*/  F2FP.F16.E4M3.UNPACK_B R0, R0 ;  /* 0x00000000ff00723e */ /* 0x000fca00020006ff */
[----:B------:R-:W-:-:S05]  /*c740*/  HADD2.F32 R0, -RZ, R0.H0_H0 ;  /* 0x20000000ff007230 */ /* 0x000fca0000004100 */
[----:B------:R-:W-:-:S04]  /*c750*/  FMUL R0, R0, UR25 ;  /* 0x0000001900007c20 */ /* 0x000fc80008400000 */
[----:B--2---:R-:W-:-:S05]  /*c760*/  FFMA R0, R2, UR24, R0 ;  /* 0x0000001802007c23 */ /* 0x004fca0008000000 */
[----:B0-----:R-:W-:-:S05]  /*c770*/  F2FP.SATFINITE.E4M3.F32.PACK_AB_MERGE_C R3, RZ, R0, RZ ;  /* 0x00000000ff03723e */ /* 0x001fca00048070ff */
[----:B------:R0:W-:Y:S01]  /*c780*/  STG.E.U8 desc[UR22][R26.64+0xf9], R3 ;  /* 0x0000f9031a007986 */ /* 0x0001e2000c101116 */
[----:B------:R-:W-:Y:S05]  /*c790*/  BRA `(.L_x_298) ;  /* 0x0000002000807947 */ /* 0x000fea0003800000 */
.L_x_41:
[C---:B------:R-:W-:Y:S01]  /*c7a0*/  ISETP.GE.AND P2, PT, R39.reuse, 0x1, PT ;  /* 0x000000012700780c */ /* 0x040fe20003f46270 */
[----:B------:R-:W2:Y:S01]  /*c7b0*/  LDL.LU R227, [R1+0x14] ;  /* 0x0000140001e37983 */ /* 0x000ea20000300800 */
[----:B------:R-:W-:Y:S01]  /*c7c0*/  ISETP.GE.AND P1, PT, R39, 0x9, PT ;  /* 0x000000092700780c */ /* 0x000fe20003f26270 */
[----:B------:R-:W-:Y:S01]  /*c7d0*/  FMUL R226, R226, UR24 ;  /* 0x00000018e2e27c20 */ /* 0x000fe20008400000 */
[C---:B------:R-:W-:Y:S01]  /*c7e0*/  ISETP.LT.OR P4, PT, R34.reuse, 0x1, !P2 ;  /* 0x000000012200780c */ /* 0x040fe20005781670 */
[----:B------:R-:W-:Y:S01]  /*c7f0*/  FMUL R225, R225, UR24 ;  /* 0x00000018e1e17c20 */ /* 0x000fe20008400000 */
[----:B------:R-:W-:Y:S01]  /*c800*/  ISETP.LT.OR P5, PT, R34, 0x2, !P2 ;  /* 0x000000022200780c */ /* 0x000fe200057a1670 */
[----:B------:R-:W-:Y:S01]  /*c810*/  FMUL R224, R224, UR24 ;  /* 0x00000018e0e07c20 */ /* 0x000fe20008400000 */
[----:B------:R-:W-:Y:S02]  /*c820*/  ISETP.LT.OR P6, PT, R34, 0x1, !P1 ;  /* 0x000000012200780c */ /* 0x000fe40004fc1670 */
[----:B------:R-:W-:-:S02]  /*c830*/  F2FP.SATFINITE.E4M3.F32.PACK_AB_MERGE_C R29, RZ, R226, RZ ;  /* 0x000000e2ff1d723e */ /* 0x000fc400048070ff */
[----:B------:R-:W-:Y:S01]  /*c840*/  F2FP.SATFINITE.E4M3.F32.PACK_AB_MERGE_C R225, RZ, R225, RZ ;  /* 0x000000e1ffe1723e */ /* 0x000fe200048070ff */
[----:B------:R-:W-:Y:S01]  /*c850*/  FMUL R223, R223, UR24 ;  /* 0x00000018dfdf7c20 */ /* 0x000fe20008400000 */
[----:B------:R-:W-:Y:S01]  /*c860*/  F2FP.SATFINITE.E4M3.F32.PACK_AB_MERGE_C R31, RZ, R224, RZ ;  /* 0x000000e0ff1f723e */ /* 0x000fe200048070ff */
[----:B------:R-:W-:Y:S01]  /*c870*/  FMUL R222, R222, UR24 ;  /* 0x00000018dede7c20 */ /* 0x000fe20008400000 */
[----:B------:R-:W-:Y:S01]  /*c880*/  FMUL R221, R221, UR24 ;  /* 0x00000018dddd7c20 */ /* 0x000fe20008400000 */
[----:B------:R0:W-:Y:S01]  /*c890*/  @!P4 STG.E.U8 desc[UR22][R24.64], R29 ;  /* 0x0000001d1800c986 */ /* 0x0001e2000c101116 */
[----:B------:R-:W-:-:S03]  /*c8a0*/  ISETP.LT.OR P4, PT, R34, 0x2, !P1 ;  /* 0x000000022200780c */ /* 0x000fc60004f81670 */
[----:B------:R-:W-:Y:S01]  /*c8b0*/  @!P5 STG.E.U8 desc[UR22][R24.64+0x1], R225 ;  /* 0x000001e11800d986 */ /* 0x000fe2000c101116 */
[----:B------:R-:W-:-:S03]  /*c8c0*/  ISETP.LT.OR P5, PT, R34, 0x9, !P2 ;  /* 0x000000092200780c */ /* 0x000fc600057a1670 */
[----:B------:R3:W-:Y:S01]  /*c8d0*/  @!P6 STG.E.U8 desc[UR22][R26.64], R31 ;  /* 0x0000001f1a00e986 */ /* 0x0007e2000c101116 */
[----:B------:R-:W-:Y:S02]  /*c8e0*/  ISETP.LT.OR P6, PT, R34, 0xa, !P2 ;  /* 0x0000000a2200780c */ /* 0x000fe400057c1670 */
[----:B------:R-:W-:Y:S01]  /*c8f0*/  F2FP.SATFINITE.E4M3.F32.PACK_AB_MERGE_C R223, RZ, R223, RZ ;  /* 0x000000dfffdf723e */ /* 0x000fe200048070ff */
[----:B------:R-:W-:Y:S01]  /*c900*/  FMUL R219, R219, UR24 ;  /* 0x00000018dbdb7c20 */ /* 0x000fe20008400000 */
[----:B------:R-:W-:Y:S01]  /*c910*/  F2FP.SATFINITE.E4M3.F32.PACK_AB_MERGE_C R33, RZ, R222, RZ ;  /* 0x000000deff21723e */ /* 0x000fe200048070ff */
[----:B------:R-:W-:Y:S01]  /*c920*/  FMUL R220, R220, UR24 ;  /* 0x00000018dcdc7c20 */ /* 0x000fe20008400000 */
[----:B------:R-:W-:Y:S01]  /*c930*/  F2FP.SATFINITE.E4M3.F32.PACK_AB_MERGE_C R221, RZ, R221, RZ ;  /* 0x000000ddffdd723e */ /* 0x000fe200048070ff */
[----:B------:R-:W-:Y:S01]  /*c940*/  @!P4 STG.E.U8 desc[UR22][R26.64+0x1], R223 ;  /* 0x000001df1a00c986 */ /* 0x000fe2000c101116 */
[----:B------:R-:W-:-:S03]  /*c950*/  ISETP.LT.OR P4, PT, R34, 0x9, !P1 ;  /* 0x000000092200780c */ /* 0x000fc60004f81670 */
[----:B------:R4:W-:Y:S01]  /*c960*/  @!P5 STG.E.U8 desc[UR22][R24.64+0x8], R33 ;  /* 0x000008211800d986 */ /* 0x0009e2000c101116 */
[----:B------:R-:W-:-:S03]  /*c970*/  ISETP.LT.OR P5, PT, R34, 0xa, !P1 ;  /* 0x0000000a2200780c */ /* 0x000fc60004fa1670 */
[----:B------:R-:W-:Y:S01]  /*c980*/  @!P6 STG.E.U8 desc[UR22][R24.64+0x9], R221 ;  /* 0x000009dd1800e986 */ /* 0x000fe2000c101116 */
[----:B------:R-:W-:Y:S01]  /*c990*/  ISETP.LT.OR P6, PT, R34, 0x11, !P2 ;  /* 0x000000112200780c */ /* 0x000fe200057c1670 */
[----:B------:R-:W-:Y:S01]  /*c9a0*/  FMUL R218, R218, UR24 ;  /* 0x00000018dada7c20 */ /* 0x000fe20008400000 */
[----:B------:R-:W-:Y:S01]  /*c9b0*/  F2FP.SATFINITE.E4M3.F32.PACK_AB_MERGE_C R219, RZ, R219, RZ ;  /* 0x000000dbffdb723e */ /* 0x000fe200048070ff */
[----:B------:R-:W-:Y:S01]  /*c9c0*/  FMUL R217, R217, UR24 ;  /* 0x00000018d9d97c20 */ /* 0x000fe20008400000 */
[----:B0-----:R-:W-:Y:S01]  /*c9d0*/  F2FP.SATFINITE.E4M3.F32.PACK_AB_MERGE_C R29, RZ, R220, RZ ;  /* 0x000000dcff1d723e */ /* 0x001fe200048070ff */
[----:B------:R-:W-:Y:S01]  /*c9e0*/  FMUL R216, R216, UR24 ;  /* 0x00000018d8d87c20 */ /* 0x000fe20008400000 */
[----:B---3--:R-:W-:Y:S01]  /*c9f0*/  F2FP.SATFINITE.E4M3.F32.PACK_AB_MERGE_C R31, RZ, R218, RZ ;  /* 0x000000daff1f723e */ /* 0x008fe200048070ff */
[----:B------:R-:W-:Y:S01]  /*ca00*/  FMUL R215, R215, UR24 ;  /* 0x00000018d7d77c20 */ /* 0x000fe20008400000 */
[----:B------:R-:W-:Y:S01]  /*ca10*/  FMUL R213, R213, UR24 ;  /* 0x00000018d5d57c20 */ /* 0x000fe20008400000 */
[----:B------:R-:W-:Y:S01]  /*ca20*/  @!P5 STG.E.U8 desc[UR22][R26.64+0x9], R219 ;  /* 0x000009db1a00d986 */ /* 0x000fe2000c101116 */
[----:B------:R-:W-:-:S03]  /*ca30*/  ISETP.LT.OR P5, PT, R34, 0x12, !P2 ;  /* 0x000000122200780c */ /* 0x000fc600057a1670 */
[----:B------:R0:W-:Y:S01]  /*ca40*/  @!P4 STG.E.U8 desc[UR22][R26.64+0x8], R29 ;  /* 0x0000081d1a00c986 */ /* 0x0001e2000c101116 */
[----:B------:R-:W-:-:S03]  /*ca50*/  ISETP.LT.OR P4, PT, R34, 0x11, !P1 ;  /* 0x000000112200780c */ /* 0x000fc60004f81670 */
[----:B------:R3:W-:Y:S01]  /*ca60*/  @!P6 STG.E.U8 desc[UR22][R24.64+0x10], R31 ;  /* 0x0000101f1800e986 */ /* 0x0007e2000c101116 */
[----:B------:R-:W-:Y:S02]  /*ca70*/  ISETP.LT.OR P6, PT, R34, 0x12, !P1 ;  /* 0x000000122200780c */ /* 0x000fe40004fc1670 */
[----:B------:R-:W-:Y:S01]  /*ca80*/  F2FP.SATFINITE.E4M3.F32.PACK_AB_MERGE_C R217, RZ, R217, RZ ;  /* 0x000000d9ffd9723e */ /* 0x000fe200048070ff */
[----:B------:R-:W-:Y:S01]  /*ca90*/  FMUL R214, R214, UR24 ;  /* 0x00000018d6d67c20 */ /* 0x000fe20008400000 */
[----:B----4-:R-:W-:Y:S01]  /*caa0*/  F2FP.SATFINITE.E4M3.F32.PACK_AB_MERGE_C R33, RZ, R216, RZ ;  /* 0x000000d8ff21723e */ /* 0x010fe200048070ff */
[----:B------:R-:W-:Y:S01]  /*cab0*/  FMUL R212, R212, UR24 ;  /* 0x00000018d4d47c20 */ /* 0x000fe20008400000 */
[----:B------:R-:W-:Y:S01]  /*cac0*/  F2FP.SATFINITE.E4M3.F32.PACK_AB_MERGE_C R215, RZ, R215, RZ ;  /* 0x000000d7ffd7723e */ /* 0x000fe200048070ff */
[----:B------:R-:W-:Y:S01]  /*cad0*/  @!P5 STG.E.U8 desc[UR22][R24.64+0x11], R217 ;  /* 0x000011d91800d986 */ /* 0x000fe2000c101116 */
[----:B------:R-:W-:-:S03]  /*cae0*/  ISETP.LT.OR P5, PT, R34, 0x1a, !P2 ;  /* 0x0000001a2200780c */ /* 0x000fc600057a1670 */
[----:B------:R4:W-:Y:S01]  /*caf0*/  @!P4 STG.E.U8 desc[UR22][R26.64+0x10], R33 ;  /* 0x000010211a00c986 */ /* 0x0009e2000c101116 */
[----:B------:R-:W-:-:S03]  /*cb00*/  ISETP.LT.OR P4, PT, R34, 0x19, !P2 ;  /* 0x000000192200780c */ /* 0x000fc60005781670 */
[----:B------:R-:W-:Y:S01]  /*cb10*/  @!P6 STG.E.U8 desc[UR22][R26.64+0x11], R215 ;  /* 0x000011d71a00e986 */ /* 0x000fe2000c101116 */
[----:B------:R-:W-:Y:S02]  /*cb20*/  ISETP.LT.OR P6, PT, R34, 0x19, !P1 ;  /* 0x000000192200780c */ /* 0x000fe40004fc1670 */
[----:B------:R-:W-:Y:S01]  /*cb30*/  F2FP.SATFINITE.E4M3.F32.PACK_AB_MERGE_C R213, RZ, R213, RZ ;  /* 0x000000d5ffd5723e */ /* 0x000fe200048070ff */
[----:B------:R-:W-:Y:S01]  /*cb40*/  FMUL R211, R211, UR24 ;  /* 0x00000018d3d37c20 */ /* 0x000fe20008400000 */
[----:B0-----:R-:W-:Y:S01]  /*cb50*/  F2FP.SATFINITE.E4M3.F32.PACK_AB_MERGE_C R29, RZ, R214, RZ ;  /* 0x000000d6ff1d723e */ /* 0x001fe200048070ff */
[----:B------:R-:W-:Y:S01]  /*cb60*/  FMUL R210, R210, UR24 ;  /* 0x00000018d2d27c20 */ /* 0x000fe20008400000 */
[----:B---3--:R-:W-:Y:S01]  /*cb70*/  F2FP.SATFINITE.E4M3.F32.PACK_AB_MERGE_C R31, RZ, R212, RZ ;  /* 0x000000d4ff1f723e */ /* 0x008fe200048070ff */
[----:B------:R-:W-:Y:S01]  /*cb80*/  @!P5 STG.E.U8 desc[UR22][R24.64+0x19], R213 ;  /* 0x000019d51800d986 */ /* 0x000fe2000c101116 */
[----:B------:R-:W-:-:S03]  /*cb90*/  ISETP.LT.OR P5, PT, R34, 0x1a, !P1 ;  /* 0x0000001a2200780c */ /* 0x000fc60004fa1670 */
[----:B------:R0:W-:Y:S01]  /*cba0*/  @!P4 STG.E.U8 desc[UR22][R24.64+0x18], R29 ;  /* 0x0000181d1800c986 */ /* 0x0001e2000c101116 */
[----:B------:R-:W-:-:S03]  /*cbb0*/  ISETP.LT.OR P4, PT, R34, 0x21, !P2 ;  /* 0x000000212200780c */ /* 0x000fc60005781670 */
[----:B------:R3:W-:Y:S01]  /*cbc0*/  @!P6 STG.E.U8 desc[UR22][R26.64+0x18], R31 ;  /* 0x0000181f1a00e986 */ /* 0x0007e2000c101116 */
[----:B------:R-:W-:Y:S01]  /*cbd0*/  ISETP.LT.OR P6, PT, R34, 0x22, !P2 ;  /* 0x000000222200780c */ /* 0x000fe200057c1670 */
[----:B------:R-:W-:Y:S01]  /*cbe0*/  FMUL R209, R209, UR24 ;  /* 0x00000018d1d17c20 */ /* 0x000fe20008400000 */
        /* <DEDUP_REMOVED lines=46> */
[C---:B------:R-:W-:Y:S01]  /*ced0*/  ISETP.LT.OR P6, PT, R34.reuse, 0x3a, !P2 ;  /* 0x0000003a2200780c */ /* 0x040fe200057c1670 */
[----:B------:R-:W-:Y:S01]  /*cee0*/  FMUL R197, R197, UR24 ;  /* 0x00000018c5c57c20 */ /* 0x000fe20008400000 */
[----:B------:R-:W-:Y:S01]  /*cef0*/  F2FP.SATFINITE.E4M3.F32.PACK_AB_MERGE_C R199, RZ, R199, RZ ;  /* 0x000000c7ffc7723e */ /* 0x000fe200048070ff */
[----:B------:R-:W2:Y:S01]  /*cf00*/  LDL.LU R226, [R1+0x10] ;  /* 0x0000100001e27983 */ /* 0x000ea20000300800 */
[----:B----4-:R-:W-:Y:S02]  /*cf10*/  F2FP.SATFINITE.E4M3.F32.PACK_AB_MERGE_C R33, RZ, R198, RZ ;  /* 0x000000c6ff21723e */ /* 0x010fe400048070ff */
[----:B------:R-:W-:Y:S01]  /*cf20*/  F2FP.SATFINITE.E4M3.F32.PACK_AB_MERGE_C R197, RZ, R197, RZ ;  /* 0x000000c5ffc5723e */ /* 0x000fe200048070ff */
[----:B------:R-:W-:Y:S01]  /*cf30*/  @!P5 STG.E.U8 desc[UR22][R26.64+0x31], R199 ;  /* 0x000031c71a00d986 */ /* 0x000fe2000c101116 */
[----:B------:R-:W-:-:S03]  /*cf40*/  ISETP.LT.OR P5, PT, R34, 0x3a, !P1 ;  /* 0x0000003a2200780c */ /* 0x000fc60004fa1670 */
[----:B------:R-:W4:Y:S01]  /*cf50*/  LDL.LU R224, [R1+0xc] ;  /* 0x00000c0001e07983 */ /* 0x000f220000300800 */
[----:B------:R-:W-:-:S03]  /*cf60*/  FMUL R195, R195, UR24 ;  /* 0x00000018c3c37c20 */ /* 0x000fc60008400000 */
[----:B------:R1:W-:Y:S01]  /*cf70*/  @!P4 STG.E.U8 desc[UR22][R24.64+0x38], R33 ;  /* 0x000038211800c986 */ /* 0x0003e2000c101116 */
[----:B------:R-:W-:-:S03]  /*cf80*/  ISETP.LT.OR P4, PT, R34, 0x39, !P1 ;  /* 0x000000392200780c */ /* 0x000fc60004f81670 */
[----:B------:R-:W2:Y:S01]  /*cf90*/  LDL.LU R225, [R1+0x8] ;  /* 0x0000080001e17983 */ /* 0x000ea20000300800 */
[----:B------:R-:W-:-:S03]  /*cfa0*/  FMUL R196, R196, UR24 ;  /* 0x00000018c4c47c20 */ /* 0x000fc60008400000 */
[----:B------:R-:W-:Y:S01]  /*cfb0*/  @!P6 STG.E.U8 desc[UR22][R24.64+0x39], R197 ;  /* 0x000039c51800e986 */ /* 0x000fe2000c101116 */
[----:B------:R-:W-:-:S03]  /*cfc0*/  ISETP.LT.OR P6, PT, R34, 0x41, !P2 ;  /* 0x000000412200780c */ /* 0x000fc600057c1670 */
[----:B------:R-:W4:Y:S01]  /*cfd0*/  LDL.LU R222, [R1] ;  /* 0x0000000001de7983 */ /* 0x000f220000300800 */
[----:B------:R-:W-:-:S03]  /*cfe0*/  FMUL R194, R194, UR24 ;  /* 0x00000018c2c27c20 */ /* 0x000fc60008400000 */
[----:B------:R-:W4:Y:S04]  /*cff0*/  LDL.LU R223, [R1+0x18] ;  /* 0x0000180001df7983 */ /* 0x000f280000300800 */
[----:B------:R-:W4:Y:S01]  /*d000*/  LDL.LU R221, [R1+0x4] ;  /* 0x0000040001dd7983 */ /* 0x000f220000300800 */
[----:B------:R-:W-:Y:S01]  /*d010*/  F2FP.SATFINITE.E4M3.F32.PACK_AB_MERGE_C R195, RZ, R195, RZ ;  /* 0x000000c3ffc3723e */ /* 0x000fe200048070ff */
[----:B------:R-:W-:Y:S01]  /*d020*/  FMUL R193, R193, UR24 ;  /* 0x00000018c1c17c20 */ /* 0x000fe20008400000 */
[----:B0-----:R-:W-:Y:S01]  /*d030*/  F2FP.SATFINITE.E4M3.F32.PACK_AB_MERGE_C R29, RZ, R196, RZ ;  /* 0x000000c4ff1d723e */ /* 0x001fe200048070ff */
[----:B------:R-:W-:Y:S01]  /*d040*/  FMUL R192, R192, UR24 ;  /* 0x00000018c0c07c20 */ /* 0x000fe20008400000 */
[----:B---3--:R-:W-:Y:S01]  /*d050*/  F2FP.SATFINITE.E4M3.F32.PACK_AB_MERGE_C R31, RZ, R194, RZ ;  /* 0x000000c2ff1f723e */ /* 0x008fe200048070ff */
[----:B------:R-:W-:Y:S01]  /*d060*/  @!P5 STG.E.U8 desc[UR22][R26.64+0x39], R195 ;  /* 0x000039c31a00d986 */ /* 0x000fe2000c101116 */
[C---:B------:R-:W-:Y:S01]  /*d070*/  ISETP.LT.OR P5, PT, R34.reuse, 0x42, !P2 ;  /* 0x000000422200780c */ /* 0x040fe200057a1670 */
[----:B------:R-:W-:Y:S01]  /*d080*/  FMUL R191, R191, UR24 ;  /* 0x00000018bfbf7c20 */ /* 0x000fe20008400000 */
[----:B------:R-:W-:Y:S01]  /*d090*/  F2FP.SATFINITE.E4M3.F32.PACK_AB_MERGE_C R193, RZ, R193, RZ ;  /* 0x000000c1ffc1723e */ /* 0x000fe200048070ff */
[----:B------:R0:W-:Y:S01]  /*d0a0*/  @!P4 STG.E.U8 desc[UR22][R26.64+0x38], R29 ;  /* 0x0000381d1a00c986 */ /* 0x0001e2000c101116 */
[C---:B------:R-:W-:Y:S01]  /*d0b0*/  ISETP.LT.OR P4, PT, R34.reuse, 0x41, !P1 ;  /* 0x000000412200780c */ /* 0x040fe20004f81670 */
[----:B------:R-:W-:Y:S01]  /*d0c0*/  FMUL R189, R189, UR24 ;  /* 0x00000018bdbd7c20 */ /* 0x000fe20008400000 */
[----:B-1----:R-:W-:Y:S01]  /*d0d0*/  F2FP.SATFINITE.E4M3.F32.PACK_AB_MERGE_C R33, RZ, R192, RZ ;  /* 0x000000c0ff21723e */ /* 0x002fe200048070ff */
[----:B------:R1:W-:Y:S01]  /*d0e0*/  @!P6 STG.E.U8 desc[UR22][R24.64+0x40], R31 ;  /* 0x0000401f1800e986 */ /* 0x0003e2000c101116 */
[----:B------:R-:W-:Y:S01]  /*d0f0*/  ISETP.LT.OR P6, PT, R34, 0x42, !P1 ;  /* 0x000000422200780c */ /* 0x000fe20004fc1670 */
[----:B------:R-:W-:Y:S01]  /*d100*/  FMUL R190, R190, UR24 ;  /* 0x00000018bebe7c20 */ /* 0x000fe20008400000 */
[----:B------:R-:W-:Y:S01]  /*d110*/  F2FP.SATFINITE.E4M3.F32.PACK_AB_MERGE_C R191, RZ, R191, RZ ;  /* 0x000000bfffbf723e */ /* 0x000fe200048070ff */
[----:B------:R-:W-:Y:S01]  /*d120*/  FMUL R188, R188, UR24 ;  /* 0x00000018bcbc7c20 */ /* 0x000fe20008400000 */
[----:B------:R-:W-:Y:S01]  /*d130*/  F2FP.SATFINITE.E4M3.F32.PACK_AB_MERGE_C R189, RZ, R189, RZ ;  /* 0x000000bdffbd723e */ /* 0x000fe200048070ff */
[----:B------:R-:W-:Y:S01]  /*d140*/  @!P5 STG.E.U8 desc[UR22][R24.64+0x41], R193 ;  /* 0x000041c11800d986 */ /* 0x000fe2000c101116 */
[C---:B------:R-:W-:Y:S01]  /*d150*/  ISETP.LT.OR P5, PT, R34.reuse, 0x4a, !P2 ;  /* 0x0000004a2200780c */ /* 0x040fe200057a1670 */
[----:B------:R-:W-:Y:S01]  /*d160*/  FMUL R187, R187, UR24 ;  /* 0x00000018bbbb7c20 */ /* 0x000fe20008400000 */
[----:B0-----:R-:W-:Y:S01]  /*d170*/  F2FP.SATFINITE.E4M3.F32.PACK_AB_MERGE_C R29, RZ, R190, RZ ;  /* 0x000000beff1d723e */ /* 0x001fe200048070ff */
[----:B------:R0:W-:Y:S01]  /*d180*/  @!P4 STG.E.U8 desc[UR22][R26.64+0x40], R33 ;  /* 0x000040211a00c986 */ /* 0x0001e2000c101116 */
[----:B------:R-:W-:Y:S01]  /*d190*/  ISETP.LT.OR P4, PT, R34, 0x49, !P2 ;  /* 0x000000492200780c */ /* 0x000fe20005781670 */
[----:B------:R-:W-:Y:S01]  /*d1a0*/  FMUL R186, R186, UR24 ;  /* 0x00000018baba7c20 */ /* 0x000fe20008400000 */
[----:B-1----:R-:W-:Y:S01]  /*d1b0*/  F2FP.SATFINITE.E4M3.F32.PACK_AB_MERGE_C R31, RZ, R188, RZ ;  /* 0x000000bcff1f723e */ /* 0x002fe200048070ff */
[----:B------:R-:W-:Y:S01]  /*d1c0*/  @!P6 STG.E.U8 desc[UR22][R26.64+0x41], R191 ;  /* 0x000041bf1a00e986 */ /* 0x000fe2000c101116 */
[----:B------:R-:W-:Y:S01]  /*d1d0*/  ISETP.LT.OR P6, PT, R34, 0x49, !P1 ;  /* 0x000000492200780c */ /* 0x000fe20004fc1670 */
[----:B------:R-:W-:Y:S01]  /*d1e0*/  FMUL R185, R185, UR24 ;  /* 0x00000018b9b97c20 */ /* 0x000fe20008400000 */
[----:B------:R-:W-:Y:S01]  /*d1f0*/  F2FP.SATFINITE.E4M3.F32.PACK_AB_MERGE_C R187, RZ, R187, RZ ;  /* 0x000000bbffbb723e */ /* 0x000fe200048070ff */
[----:B------:R-:W-:Y:S01]  /*d200*/  FMUL R183, R183, UR24 ;  /* 0x00000018b7b77c20 */ /* 0x000fe20008400000 */
[----:B------:R-:W-:Y:S01]  /*d210*/  FMUL R184, R184, UR24 ;  /* 0x00000018b8b87c20 */ /* 0x000fe20008400000 */
[----:B------:R-:W-:Y:S01]  /*d220*/  @!P5 STG.E.U8 desc[UR22][R24.64+0x49], R189 ;  /* 0x000049bd1800d986 */ /* 0x000fe2000c101116 */
[----:B------:R-:W-:Y:S01]  /*d230*/  ISETP.LT.OR P5, PT, R34, 0x4a, !P1 ;  /* 0x0000004a2200780c */ /* 0x000fe20004fa1670 */
[----:B------:R-:W-:Y:S01]  /*d240*/  FMUL R182, R182, UR24 ;  /* 0x00000018b6b67c20 */ /* 0x000fe20008400000 */
[----:B0-----:R-:W-:Y:S01]  /*d250*/  F2FP.SATFINITE.E4M3.F32.PACK_AB_MERGE_C R33, RZ, R186, RZ ;  /* 0x000000baff21723e */ /* 0x001fe200048070ff */
[----:B------:R0:W-:Y:S01]  /*d260*/  @!P4 STG.E.U8 desc[UR22][R24.64+0x48], R29 ;  /* 0x0000481d1800c986 */ /* 0x0001e2000c101116 */
[C---:B------:R-:W-:Y:S01]  /*d270*/  ISETP.LT.OR P4, PT, R34.reuse, 0x51, !P2 ;  /* 0x000000512200780c */ /* 0x040fe20005781670 */
[----:B------:R-:W-:Y:S01]  /*d280*/  FMUL R181, R181, UR24 ;  /* 0x00000018b5b57c20 */ /* 0x000fe20008400000 */
[----:B------:R-:W-:Y:S01]  /*d290*/  F2FP.SATFINITE.E4M3.F32.PACK_AB_MERGE_C R185, RZ, R185, RZ ;  /* 0x000000b9ffb9723e */ /* 0x000fe200048070ff */
        /* <DEDUP_REMOVED lines=19> */
[----:B------:R-:W-:Y:S01]  /*d3d0*/  F2FP.SATFINITE.E4M3.F32.PACK_AB_MERGE_C R177, RZ, R177, RZ ;  /* 0x000000b1ffb1723e */ /* 0x000fe200048070ff */
        /* <DEDUP_REMOVED lines=13> */
[----:B------:R-:W-:Y:S01]  /*d4b0*/  FMUL R170, R170, UR24 ;  /* 0x00000018aaaa7c20 */ /* 0x000fe20008400000 */
        /* <DEDUP_REMOVED lines=9> */
[C---:B------:R-:W-:Y:S01]  /*d550*/  ISETP.LT.OR P6, PT, R34.reuse, 0x61, !P1 ;  /* 0x000000612200780c */ /* 0x040fe20004fc1670 */
        /* <DEDUP_REMOVED lines=9> */
[----:B------:R-:W-:Y:S01]  /*d5f0*/  ISETP.LT.OR P4, PT, R34, 0x69, !P2 ;  /* 0x000000692200780c */ /* 0x000fe20005781670 */
        /* <DEDUP_REMOVED lines=98> */
[----:B-----5:R-:W-:Y:S01]  /*dc20*/  FMUL R5, R5, UR24 ;  /* 0x0000001805057c20 */ /* 0x020fe20008400000 */
        /* <DEDUP_REMOVED lines=15> */
[----:B------:R-:W-:Y:S01]  /*dd20*/  @!P6 STG.E.U8 desc[UR22][R26.64+0x90], R31 ;  /* 0x0000901f1a00e986 */ /* 0x000fe2000c101116 */
[----:B------:R-:W-:-:S05]  /*dd30*/  ISETP.LT.OR P6, PT, R34, 0x9a, !P2 ;  /* 0x0000009a2200780c */ /* 0x000fca00057c1670 */
[----:B------:R1:W-:Y:S01]  /*dd40*/  @!P5 STG.E.U8 desc[UR22][R26.64+0x91], R23 ;  /* 0x000091171a00d986 */ /* 0x0003e2000c101116 */
[C---:B------:R-:W-:Y:S02]  /*dd50*/  ISETP.LT.OR P5, PT, R34.reuse, 0x9a, !P1 ;  /* 0x0000009a2200780c */ /* 0x040fe40004fa1670 */
[----:B0-----:R-:W-:Y:S01]  /*dd60*/  F2FP.SATFINITE.E4M3.F32.PACK_AB_MERGE_C R29, RZ, R20, RZ ;  /* 0x00000014ff1d723e */ /* 0x001fe200048070ff */
[----:B------:R-:W-:Y:S01]  /*dd70*/  @!P4 STG.E.U8 desc[UR22][R24.64+0x98], R33 ;  /* 0x000098211800c986 */ /* 0x000fe2000c101116 */
[----:B------:R-:W-:-:S03]  /*dd80*/  ISETP.LT.OR P4, PT, R34, 0x99, !P1 ;  /* 0x000000992200780c */ /* 0x000fc60004f81670 */
[----:B------:R0:W-:Y:S01]  /*dd90*/  @!P6 STG.E.U8 desc[UR22][R24.64+0x99], R21 ;  /* 0x000099151800e986 */ /* 0x0001e2000c101116 */
[----:B------:R-:W-:Y:S02]  /*dda0*/  ISETP.LT.OR P6, PT, R34, 0xa1, !P2 ;  /* 0x000000a12200780c */ /* 0x000fe400057c1670 */
[----:B-1----:R-:W-:-:S03]  /*ddb0*/  F2FP.SATFINITE.E4M3.F32.PACK_AB_MERGE_C R23, RZ, R18, RZ ;  /* 0x00000012ff17723e */ /* 0x002fc600048070ff */
[----:B------:R1:W-:Y:S01]  /*ddc0*/  @!P5 STG.E.U8 desc[UR22][R26.64+0x99], R19 ;  /* 0x000099131a00d986 */ /* 0x0003e2000c101116 */
[----:B------:R-:W-:-:S03]  /*ddd0*/  ISETP.LT.OR P5, PT, R34, 0xa2, !P2 ;  /* 0x000000a22200780c */ /* 0x000fc600057a1670 */
[----:B------:R-:W-:Y:S01]  /*dde0*/  @!P4 STG.E.U8 desc[UR22][R26.64+0x98], R29 ;  /* 0x0000981d1a00c986 */ /* 0x000fe2000c101116 */
[C---:B------:R-:W-:Y:S02]  /*ddf0*/  ISETP.LT.OR P4, PT, R34.reuse, 0xa1, !P1 ;  /* 0x000000a12200780c */ /* 0x040fe40004f81670 */
[----:B0-----:R-:W-:Y:S01]  /*de00*/  F2FP.SATFINITE.E4M3.F32.PACK_AB_MERGE_C R21, RZ, R16, RZ ;  /* 0x00000010ff15723e */ /* 0x001fe200048070ff */
[----:B------:R-:W-:Y:S01]  /*de10*/  @!P6 STG.E.U8 desc[UR22][R24.64+0xa0], R23 ;  /* 0x0000a0171800e986 */ /* 0x000fe2000c101116 */
[----:B------:R-:W-:Y:S02]  /*de20*/  ISETP.LT.OR P6, PT, R34, 0xa2, !P1 ;  /* 0x000000a22200780c */ /* 0x000fe40004fc1670 */
[----:B-1----:R-:W-:-:S03]  /*de30*/  F2FP.SATFINITE.E4M3.F32.PACK_AB_MERGE_C R19, RZ, R14, RZ ;  /* 0x0000000eff13723e */ /* 0x002fc600048070ff */
[----:B------:R0:W-:Y:S01]  /*de40*/  @!P5 STG.E.U8 desc[UR22][R24.64+0xa1], R17 ;  /* 0x0000a1111800d986 */ /* 0x0001e2000c101116 */
[----:B------:R-:W-:-:S03]  /*de50*/  ISETP.LT.OR P5, PT, R34, 0xaa, !P2 ;  /* 0x000000aa2200780c */ /* 0x000fc600057a1670 */
[----:B------:R-:W-:Y:S01]  /*de60*/  @!P4 STG.E.U8 desc[UR22][R26.64+0xa0], R21 ;  /* 0x0000a0151a00c986 */ /* 0x000fe2000c101116 */
[----:B------:R-:W-:-:S03]  /*de70*/  ISETP.LT.OR P4, PT, R34, 0xa9, !P2 ;  /* 0x000000a92200780c */ /* 0x000fc60005781670 */
[----:B------:R1:W-:Y:S01]  /*de80*/  @!P6 STG.E.U8 desc[UR22][R26.64+0xa1], R15 ;  /* 0x0000a10f1a00e986 */ /* 0x0003e2000c101116 */
[----:B------:R-:W-:Y:S02]  /*de90*/  ISETP.LT.OR P6, PT, R34, 0xa9, !P1 ;  /* 0x000000a92200780c */ /* 0x000fe40004fc1670 */
[----:B0-----:R-:W-:-:S03]  /*dea0*/  F2FP.SATFINITE.E4M3.F32.PACK_AB_MERGE_C R17, RZ, R12, RZ ;  /* 0x0000000cff11723e */ /* 0x001fc600048070ff */
[----:B------:R0:W-:Y:S01]  /*deb0*/  @!P5 STG.E.U8 desc[UR22][R24.64+0xa9], R13 ;  /* 0x0000a90d1800d986 */ /* 0x0001e2000c101116 */
[----:B------:R-:W-:-:S03]  /*dec0*/  ISETP.LT.OR P5, PT, R34, 0xaa, !P1 ;  /* 0x000000aa2200780c */ /* 0x000fc60004fa1670 */
[----:B------:R-:W-:Y:S01]  /*ded0*/  @!P4 STG.E.U8 desc[UR22][R24.64+0xa8], R19 ;  /* 0x0000a8131800c986 */ /* 0x000fe2000c101116 */
[C---:B------:R-:W-:Y:S02]  /*dee0*/  ISETP.LT.OR P4, PT, R34.reuse, 0xb1, !P2 ;  /* 0x000000b12200780c */ /* 0x040fe40005781670 */
[----:B-1----:R-:W-:Y:S01]  /*def0*/  F2FP.SATFINITE.E4M3.F32.PACK_AB_MERGE_C R15, RZ, R10, RZ ;  /* 0x0000000aff0f723e */ /* 0x002fe200048070ff */
[----:B------:R-:W-:Y:S01]  /*df00*/  @!P6 STG.E.U8 desc[UR22][R26.64+0xa8], R17 ;  /* 0x0000a8111a00e986 */ /* 0x000fe2000c101116 */
[----:B------:R-:W-:Y:S02]  /*df10*/  ISETP.LT.OR P6, PT, R34, 0xb2, !P2 ;  /* 0x000000b22200780c */ /* 0x000fe400057c1670 */
[----:B0-----:R-:W-:-:S03]  /*df20*/  F2FP.SATFINITE.E4M3.F32.PACK_AB_MERGE_C R13, RZ, R8, RZ ;  /* 0x00000008ff0d723e */ /* 0x001fc600048070ff */
        /* <DEDUP_REMOVED lines=9> */
[----:B------:R3:W-:Y:S01]  /*dfc0*/  @!P4 STG.E.U8 desc[UR22][R26.64+0xb0], R13 ;  /* 0x0000b00d1a00c986 */ /* 0x0007e2000c101116 */
[C---:B------:R-:W-:Y:S02]  /*dfd0*/  ISETP.LT.OR P4, PT, R34.reuse, 0xb9, !P1 ;  /* 0x000000b92200780c */ /* 0x040fe40004f81670 */
[----:B-1----:R-:W-:Y:S01]  /*dfe0*/  F2FP.SATFINITE.E4M3.F32.PACK_AB_MERGE_C R9, RZ, R4, RZ ;  /* 0x00000004ff09723e */ /* 0x002fe200048070ff */
[----:B------:R1:W-:Y:S01]  /*dff0*/  @!P6 STG.E.U8 desc[UR22][R24.64+0xb8], R11 ;  /* 0x0000b80b1800e986 */ /* 0x0003e2000c101116 */
[C---:B------:R-:W-:Y:S02]  /*e000*/  ISETP.LT.OR P6, PT, R34.reuse, 0xba, !P1 ;  /* 0x000000ba2200780c */ /* 0x040fe40004fc1670 */
[----:B0-----:R-:W-:Y:S01]  /*e010*/  F2FP.SATFINITE.E4M3.F32.PACK_AB_MERGE_C R7, RZ, R2, RZ ;  /* 0x00000002ff07723e */ /* 0x001fe200048070ff */
[----:B--2---:R-:W-:Y:S02]  /*e020*/  FMUL R2, R225, UR24 ;  /* 0x00000018e1027c20 */ /* 0x004fe40008400000 */
[----:B------:R0:W-:Y:S01]  /*e030*/  @!P5 STG.E.U8 desc[UR22][R24.64+0xb9], R5 ;  /* 0x0000b9051800d986 */ /* 0x0001e2000c101116 */
[----:B------:R-:W-:-:S02]  /*e040*/  ISETP.LT.OR P5, PT, R34, 0xc2, !P2 ;  /* 0x000000c22200780c */ /* 0x000fc400057a1670 */
[----:B---3--:R-:W-:Y:S01]  /*e050*/  F2FP.SATFINITE.E4M3.F32.PACK_AB_MERGE_C R13, RZ, R3, RZ ;  /* 0x00000003ff0d723e */ /* 0x008fe200048070ff */
[----:B----4-:R-:W-:Y:S01]  /*e060*/  FMUL R3, R222, UR24 ;  /* 0x00000018de037c20 */ /* 0x010fe20008400000 */
[----:B------:R2:W-:Y:S01]  /*e070*/  @!P4 STG.E.U8 desc[UR22][R26.64+0xb8], R9 ;  /* 0x0000b8091a00c986 */ /* 0x0005e2000c101116 */
[----:B-1----:R-:W-:Y:S01]  /*e080*/  F2FP.SATFINITE.E4M3.F32.PACK_AB_MERGE_C R11, RZ, R0, RZ ;  /* 0x00000000ff0b723e */ /* 0x002fe200048070ff */
[----:B------:R-:W-:Y:S01]  /*e090*/  FMUL R0, R221, UR24 ;  /* 0x00000018dd007c20 */ /* 0x000fe20008400000 */
[----:B------:R-:W-:Y:S01]  /*e0a0*/  ISETP.LT.OR P4, PT, R34, 0xc1, !P2 ;  /* 0x000000c12200780c */ /* 0x000fe20005781670 */
[----:B------:R-:W3:Y:S04]  /*e0b0*/  LDL.LU R222, [R1+0x1c] ;  /* 0x00001c0001de7983 */ /* 0x000ee80000300800 */
[----:B------:R-:W4:Y:S01]  /*e0c0*/  LDL.LU R220, [R1+0x20] ;  /* 0x0000200001dc7983 */ /* 0x000f220000300800 */
[----:B0-----:R-:W-:-:S03]  /*e0d0*/  F2FP.SATFINITE.E4M3.F32.PACK_AB_MERGE_C R5, RZ, R3, RZ ;  /* 0x00000003ff05723e */ /* 0x001fc600048070ff */
[----:B------:R-:W4:Y:S01]  /*e0e0*/  LDL.LU R225, [R1+0x24] ;  /* 0x0000240001e17983 */ /* 0x000f220000300800 */
[----:B------:R-:W-:Y:S01]  /*e0f0*/  FMUL R3, R224, UR24 ;  /* 0x00000018e0037c20 */ /* 0x000fe20008400000 */
[----:B--2---:R-:W-:Y:S01]  /*e100*/  F2FP.SATFINITE.E4M3.F32.PACK_AB_MERGE_C R9, RZ, R0, RZ ;  /* 0x00000000ff09723e */ /* 0x004fe200048070ff */
[----:B------:R-:W-:Y:S01]  /*e110*/  FMUL R0, R226, UR24 ;  /* 0x00000018e2007c20 */ /* 0x000fe20008400000 */
[----:B------:R0:W-:Y:S01]  /*e120*/  @!P6 STG.E.U8 desc[UR22][R26.64+0xb9], R13 ;  /* 0x0000b90d1a00e986 */ /* 0x0001e2000c101116 */
[----:B------:R-:W-:-:S03]  /*e130*/  ISETP.LT.OR P6, PT, R34, 0xc1, !P1 ;  /* 0x000000c12200780c */ /* 0x000fc60004fc1670 */
[----:B------:R-:W2:Y:S04]  /*e140*/  LDL.LU R224, [R1+0x28] ;  /* 0x0000280001e07983 */ /* 0x000ea80000300800 */
[----:B------:R-:W2:Y:S01]  /*e150*/  LDL.LU R226, [R1+0x2c] ;  /* 0x00002c0001e27983 */ /* 0x000ea20000300800 */
[----:B0-----:R-:W-:Y:S01]  /*e160*/  F2FP.SATFINITE.E4M3.F32.PACK_AB_MERGE_C R13, RZ, R2, RZ ;  /* 0x00000002ff0d723e */ /* 0x001fe200048070ff */
[----:B------:R-:W-:Y:S02]  /*e170*/  FMUL R2, R227, UR24 ;  /* 0x00000018e3027c20 */ /* 0x000fe40008400000 */
[----:B------:R-:W2:Y:S04]  /*e180*/  LDL.LU R227, [R1+0x30] ;  /* 0x0000300001e37983 */ /* 0x000ea80000300800 */
[----:B------:R-:W-:Y:S01]  /*e190*/  @!P5 STG.E.U8 desc[UR22][R24.64+0xc1], R11 ;  /* 0x0000c10b1800d986 */ /* 0x000fe2000c101116 */
[----:B------:R-:W-:-:S03]  /*e1a0*/  ISETP.LT.OR P5, PT, R34, 0xc2, !P1 ;  /* 0x000000c22200780c */ /* 0x000fc60004fa1670 */
[----:B------:R0:W-:Y:S01]  /*e1b0*/  @!P4 STG.E.U8 desc[UR22][R24.64+0xc0], R7 ;  /* 0x0000c0071800c986 */ /* 0x0001e2000c101116 */
[----:B------:R-:W-:-:S03]  /*e1c0*/  ISETP.LT.OR P4, PT, R34, 0xc9, !P2 ;  /* 0x000000c92200780c */ /* 0x000fc60005781670 */
[----:B------:R1:W-:Y:S01]  /*e1d0*/  @!P6 STG.E.U8 desc[UR22][R26.64+0xc0], R5 ;  /* 0x0000c0051a00e986 */ /* 0x0003e2000c101116 */
[----:B------:R-:W-:-:S03]  /*e1e0*/  ISETP.LT.OR P6, PT, R34, 0xca, !P2 ;  /* 0x000000ca2200780c */ /* 0x000fc600057c1670 */
[----:B------:R-:W2:Y:S04]  /*e1f0*/  LDL.LU R221, [R1+0x34] ;  /* 0x0000340001dd7983 */ /* 0x000ea80000300800 */
[----:B------:R1:W-:Y:S01]  /*e200*/  @!P5 STG.E.U8 desc[UR22][R26.64+0xc1], R9 ;  /* 0x0000c1091a00d986 */ /* 0x0003e2000c101116 */
[----:B0-----:R-:W-:Y:S01]  /*e210*/  F2FP.SATFINITE.E4M3.F32.PACK_AB_MERGE_C R7, RZ, R3, RZ ;  /* 0x00000003ff07723e */ /* 0x001fe200048070ff */
[----:B------:R-:W-:Y:S02]  /*e220*/  FMUL R3, R223, UR24 ;  /* 0x00000018df037c20 */ /* 0x000fe40008400000 */
[----:B------:R-:W-:Y:S01]  /*e230*/  @!P4 STG.E.U8 desc[UR22][R24.64+0xc8], R13 ;  /* 0x0000c80d1800c986 */ /* 0x000fe2000c101116 */
[----:B------:R-:W-:-:S03]  /*e240*/  ISETP.LT.OR P4, PT, R34, 0xc9, !P1 ;  /* 0x000000c92200780c */ /* 0x000fc60004f81670 */
[----:B------:R-:W2:Y:S01]  /*e250*/  LDL.LU R223, [R1+0x38] ;  /* 0x0000380001df7983 */ /* 0x000ea20000300800 */
[----:B-1----:R-:W-:Y:S02]  /*e260*/  F2FP.SATFINITE.E4M3.F32.PACK_AB_MERGE_C R5, RZ, R0, RZ ;  /* 0x00000000ff05723e */ /* 0x002fe400048070ff */
[----:B------:R-:W-:Y:S02]  /*e270*/  F2FP.SATFINITE.E4M3.F32.PACK_AB_MERGE_C R11, RZ, R2, RZ ;  /* 0x00000002ff0b723e */ /* 0x000fe400048070ff */
[----:B------:R-:W-:Y:S01]  /*e280*/  F2FP.SATFINITE.E4M3.F32.PACK_AB_MERGE_C R9, RZ, R3, RZ ;  /* 0x00000003ff09723e */ /* 0x000fe200048070ff */
[----:B------:R0:W-:Y:S04]  /*e290*/  @!P6 STG.E.U8 desc[UR22][R24.64+0xc9], R7 ;  /* 0x0000c9071800e986 */ /* 0x0001e8000c101116 */
[----:B------:R1:W-:Y:S01]  /*e2a0*/  @!P4 STG.E.U8 desc[UR22][R26.64+0xc8], R5 ;  /* 0x0000c8051a00c986 */ /* 0x0003e2000c101116 */
[----:B---3--:R-:W-:-:S03]  /*e2b0*/  FMUL R0, R222, UR24 ;  /* 0x00000018de007c20 */ /* 0x008fc60008400000 */
[----:B------:R-:W3:Y:S01]  /*e2c0*/  LDL.LU R222, [R1+0x3c] ;  /* 0x00003c0001de7983 */ /* 0x000ee20000300800 */
[----:B----4-:R-:W-:Y:S01]  /*e2d0*/  FMUL R2, R220, UR24 ;  /* 0x00000018dc027c20 */ /* 0x010fe20008400000 */
[----:B0-----:R-:W-:Y:S01]  /*e2e0*/  F2FP.SATFINITE.E4M3.F32.PACK_AB_MERGE_C R7, RZ, R0, RZ ;  /* 0x00000000ff07723e */ /* 0x001fe200048070ff */
[----:B------:R-:W-:Y:S02]  /*e2f0*/  FMUL R3, R225, UR24 ;  /* 0x00000018e1037c20 */ /* 0x000fe40008400000 */
[----:B------:R-:W4:Y:S01]  /*e300*/  LDL.LU R225, [R1+0x40] ;  /* 0x0000400001e17983 */ /* 0x000f220000300800 */
[----:B------:R-:W-:Y:S02]  /*e310*/  F2FP.SATFINITE.E4M3.F32.PACK_AB_MERGE_C R13, RZ, R2, RZ ;  /* 0x00000002ff0d723e */ /* 0x000fe400048070ff */
[----:B-1----:R-:W-:Y:S01]  /*e320*/  F2FP.SATFINITE.E4M3.F32.PACK_AB_MERGE_C R5, RZ, R3, RZ ;  /* 0x00000003ff05723e */ /* 0x002fe200048070ff */
[----:B--2---:R-:W-:Y:S02]  /*e330*/  FMUL R0, R224, UR24 ;  /* 0x00000018e0007c20 */ /* 0x004fe40008400000 */
[----:B------:R-:W2:Y:S01]  /*e340*/  LDL.LU R224, [R1+0x44] ;  /* 0x0000440001e07983 */ /* 0x000ea20000300800 */
[----:B------:R-:W-:-:S03]  /*e350*/  FMUL R2, R226, UR24 ;  /* 0x00000018e2027c20 */ /* 0x000fc60008400000 */
[----:B------:R-:W2:Y:S01]  /*e360*/  LDL.LU R226, [R1+0x48] ;  /* 0x0000480001e27983 */ /* 0x000ea20000300800 */
[----:B------:R-:W-:-:S03]  /*e370*/  FMUL R3, R227, UR24 ;  /* 0x00000018e3037c20 */ /* 0x000fc60008400000 */
[----:B------:R-:W2:Y:S01]  /*e380*/  LDL.LU R227, [R1+0x4c] ;  /* 0x00004c0001e37983 */ /* 0x000ea20000300800 */
[C---:B------:R-:W-:Y:S02]  /*e390*/  ISETP.LT.OR P5, PT, R34.reuse, 0xca, !P1 ;  /* 0x000000ca2200780c */ /* 0x040fe40004fa1670 */
[C---:B------:R-:W-:Y:S01]  /*e3a0*/  ISETP.LT.OR P6, PT, R34.reuse, 0xd1, !P2 ;  /* 0x000000d12200780c */ /* 0x040fe200057c1670 */
[----:B------:R-:W2:Y:S01]  /*e3b0*/  LDL.LU R219, [R1+0x50] ;  /* 0x0000500001db7983 */ /* 0x000ea20000300800 */
[----:B------:R-:W-:-:S03]  /*e3c0*/  ISETP.LT.OR P4, PT, R34, 0xd1, !P1 ;  /* 0x000000d12200780c */ /* 0x000fc60004f81670 */
[----:B------:R-:W2:Y:S04]  /*e3d0*/  LDL.LU R218, [R1+0x54] ;  /* 0x0000540001da7983 */ /* 0x000ea80000300800 */
[----:B------:R-:W2:Y:S04]  /*e3e0*/  LDL.LU R220, [R1+0x58] ;  /* 0x0000580001dc7983 */ /* 0x000ea80000300800 */
[----:B------:R0:W-:Y:S01]  /*e3f0*/  @!P5 STG.E.U8 desc[UR22][R26.64+0xc9], R11 ;  /* 0x0000c90b1a00d986 */ /* 0x0001e2000c101116 */
[----:B------:R-:W-:-:S03]  /*e400*/  ISETP.LT.OR P5, PT, R34, 0xd2, !P2 ;  /* 0x000000d22200780c */ /* 0x000fc600057a1670 */
[----:B------:R1:W-:Y:S01]  /*e410*/  @!P6 STG.E.U8 desc[UR22][R24.64+0xd0], R9 ;  /* 0x0000d0091800e986 */ /* 0x0003e2000c101116 */
[----:B------:R-:W-:Y:S02]  /*e420*/  ISETP.LT.OR P6, PT, R34, 0xd2, !P1 ;  /* 0x000000d22200780c */ /* 0x000fe40004fc1670 */
[----:B0-----:R-:W-:-:S07]  /*e430*/  F2FP.SATFINITE.E4M3.F32.PACK_AB_MERGE_C R11, RZ, R2, RZ ;  /* 0x00000002ff0b723e */ /* 0x001fce00048070ff */
[----:B------:R0:W-:Y:S01]  /*e440*/  @!P5 STG.E.U8 desc[UR22][R24.64+0xd1], R7 ;  /* 0x0000d1071800d986 */ /* 0x0001e2000c101116 */
[C---:B------:R-:W-:Y:S02]  /*e450*/  ISETP.LT.OR P5, PT, R34.reuse, 0xda, !P2 ;  /* 0x000000da2200780c */ /* 0x040fe400057a1670 */
[----:B-1----:R-:W-:Y:S01]  /*e460*/  F2FP.SATFINITE.E4M3.F32.PACK_AB_MERGE_C R9, RZ, R0, RZ ;  /* 0x00000000ff09723e */ /* 0x002fe200048070ff */
[----:B------:R-:W-:Y:S01]  /*e470*/  @!P4 STG.E.U8 desc[UR22][R26.64+0xd0], R13 ;  /* 0x0000d00d1a00c986 */ /* 0x000fe2000c101116 */
[C---:B------:R-:W-:Y:S01]  /*e480*/  ISETP.LT.OR P4, PT, R34.reuse, 0xd9, !P2 ;  /* 0x000000d92200780c */ /* 0x040fe20005781670 */
[----:B------:R-:W-:Y:S01]  /*e490*/  FMUL R0, R221, UR24 ;  /* 0x00000018dd007c20 */ /* 0x000fe20008400000 */
[----:B------:R-:W-:Y:S01]  /*e4a0*/  FMUL R2, R223, UR24 ;  /* 0x00000018df027c20 */ /* 0x000fe20008400000 */
[----:B------:R1:W-:Y:S01]  /*e4b0*/  @!P6 STG.E.U8 desc[UR22][R26.64+0xd1], R5 ;  /* 0x0000d1051a00e986 */ /* 0x0003e2000c101116 */
[----:B------:R-:W-:-:S03]  /*e4c0*/  ISETP.LT.OR P6, PT, R34, 0xd9, !P1 ;  /* 0x000000d92200780c */ /* 0x000fc60004fc1670 */
[----:B------:R-:W2:Y:S04]  /*e4d0*/  LDL.LU R221, [R1+0x5c] ;  /* 0x00005c0001dd7983 */ /* 0x000ea80000300800 */
[----:B------:R-:W2:Y:S01]  /*e4e0*/  LDL.LU R223, [R1+0x60] ;  /* 0x0000600001df7983 */ /* 0x000ea20000300800 */
[----:B0-----:R-:W-:Y:S02]  /*e4f0*/  F2FP.SATFINITE.E4M3.F32.PACK_AB_MERGE_C R7, RZ, R3, RZ ;  /* 0x00000003ff07723e */ /* 0x001fe400048070ff */
[----:B-1----:R-:W-:Y:S01]  /*e500*/  F2FP.SATFINITE.E4M3.F32.PACK_AB_MERGE_C R5, RZ, R0, RZ ;  /* 0x00000000ff05723e */ /* 0x002fe200048070ff */
[----:B------:R0:W-:Y:S01]  /*e510*/  @!P4 STG.E.U8 desc[UR22][R24.64+0xd8], R9 ;  /* 0x0000d8091800c986 */ /* 0x0001e2000c101116 */
[----:B------:R-:W-:-:S03]  /*e520*/  F2FP.SATFINITE.E4M3.F32.PACK_AB_MERGE_C R13, RZ, R2, RZ ;  /* 0x00000002ff0d723e */ /* 0x000fc600048070ff */
[----:B------:R-:W-:Y:S04]  /*e530*/  @!P5 STG.E.U8 desc[UR22][R24.64+0xd9], R11 ;  /* 0x0000d90b1800d986 */ /* 0x000fe8000c101116 */
[----:B------:R1:W-:Y:S01]  /*e540*/  @!P6 STG.E.U8 desc[UR22][R26.64+0xd8], R7 ;  /* 0x0000d8071a00e986 */ /* 0x0003e2000c101116 */
[----:B---3--:R-:W-:-:S03]  /*e550*/  FMUL R3, R222, UR24 ;  /* 0x00000018de037c20 */ /* 0x008fc60008400000 */
[----:B------:R-:W3:Y:S01]  /*e560*/  LDL.LU R222, [R1+0x64] ;  /* 0x0000640001de7983 */ /* 0x000ee20000300800 */
[----:B----4-:R-:W-:Y:S01]  /*e570*/  FMUL R0, R225, UR24 ;  /* 0x00000018e1007c20 */ /* 0x010fe20008400000 */
[----:B0-----:R-:W-:Y:S02]  /*e580*/  F2FP.SATFINITE.E4M3.F32.PACK_AB_MERGE_C R9, RZ, R3, RZ ;  /* 0x00000003ff09723e */ /* 0x001fe400048070ff */
[----:B------:R-:W4:Y:S02]  /*e590*/  LDL.LU R225, [R1+0x68] ;  /* 0x0000680001e17983 */ /* 0x000f240000300800 */
        /* <DEDUP_REMOVED lines=8> */
[C---:B------:R-:W-:Y:S02]  /*e620*/  ISETP.LT.OR P4, PT, R34.reuse, 0xe1, !P2 ;  /* 0x000000e12200780c */ /* 0x040fe40005781670 */
[----:B------:R-:W-:-:S09]  /*e630*/  ISETP.LT.OR P6, PT, R34, 0xe2, !P2 ;  /* 0x000000e22200780c */ /* 0x000fd200057c1670 */
[----:B------:R0:W-:Y:S01]  /*e640*/  @!P5 STG.E.U8 desc[UR22][R26.64+0xd9], R5 ;  /* 0x0000d9051a00d986 */ /* 0x0001e2000c101116 */
[----:B------:R-:W-:-:S03]  /*e650*/  ISETP.LT.OR P5, PT, R34, 0xe2, !P1 ;  /* 0x000000e22200780c */ /* 0x000fc60004fa1670 */
[----:B------:R-:W-:Y:S01]  /*e660*/  @!P4 STG.E.U8 desc[UR22][R24.64+0xe0], R13 ;  /* 0x0000e00d1800c986 */ /* 0x000fe2000c101116 */
[----:B------:R-:W-:-:S03]  /*e670*/  ISETP.LT.OR P4, PT, R34, 0xe1, !P1 ;  /* 0x000000e12200780c */ /* 0x000fc60004f81670 */
[----:B------:R1:W-:Y:S01]  /*e680*/  @!P6 STG.E.U8 desc[UR22][R24.64+0xe1], R9 ;  /* 0x0000e1091800e986 */ /* 0x0003e2000c101116 */
[----:B------:R-:W-:Y:S02]  /*e690*/  ISETP.LT.OR P6, PT, R34, 0xe9, !P2 ;  /* 0x000000e92200780c */ /* 0x000fe400057c1670 */
[----:B------:R-:W-:Y:S02]  /*e6a0*/  F2FP.SATFINITE.E4M3.F32.PACK_AB_MERGE_C R11, RZ, R2, RZ ;  /* 0x00000002ff0b723e */ /* 0x000fe400048070ff */
[----:B0-----:R-:W-:-:S03]  /*e6b0*/  F2FP.SATFINITE.E4M3.F32.PACK_AB_MERGE_C R5, RZ, R3, RZ ;  /* 0x00000003ff05723e */ /* 0x001fc600048070ff */
[----:B------:R-:W-:Y:S01]  /*e6c0*/  @!P5 STG.E.U8 desc[UR22][R26.64+0xe1], R11 ;  /* 0x0000e10b1a00d986 */ /* 0x000fe2000c101116 */
[----:B------:R-:W-:-:S03]  /*e6d0*/  ISETP.LT.OR P5, PT, R34, 0xea, !P2 ;  /* 0x000000ea2200780c */ /* 0x000fc600057a1670 */
[----:B------:R0:W-:Y:S01]  /*e6e0*/  @!P4 STG.E.U8 desc[UR22][R26.64+0xe0], R7 ;  /* 0x0000e0071a00c986 */ /* 0x0001e2000c101116 */
[----:B------:R-:W-:-:S03]  /*e6f0*/  ISETP.LT.OR P4, PT, R34, 0xe9, !P1 ;  /* 0x000000e92200780c */ /* 0x000fc60004f81670 */
[----:B------:R0:W-:Y:S01]  /*e700*/  @!P6 STG.E.U8 desc[UR22][R24.64+0xe8], R5 ;  /* 0x0000e8051800e986 */ /* 0x0001e2000c101116 */
[----:B------:R-:W-:Y:S01]  /*e710*/  ISETP.LT.OR P6, PT, R34, 0xea, !P1 ;  /* 0x000000ea2200780c */ /* 0x000fe20004fc1670 */
[----:B------:R-:W-:Y:S01]  /*e720*/  FMUL R2, R219, UR24 ;  /* 0x00000018db027c20 */ /* 0x000fe20008400000 */
[----:B------:R-:W-:Y:S01]  /*e730*/  FMUL R3, R218, UR24 ;  /* 0x00000018da037c20 */ /* 0x000fe20008400000 */
[----:B-1----:R-:W-:-:S03]  /*e740*/  F2FP.SATFINITE.E4M3.F32.PACK_AB_MERGE_C R9, RZ, R0, RZ ;  /* 0x00000000ff09723e */ /* 0x002fc600048070ff */
[----:B------:R-:W-:Y:S02]  /*e750*/  F2FP.SATFINITE.E4M3.F32.PACK_AB_MERGE_C R13, RZ, R2, RZ ;  /* 0x00000002ff0d723e */ /* 0x000fe400048070ff */
[----:B0-----:R-:W-:Y:S01]  /*e760*/  F2FP.SATFINITE.E4M3.F32.PACK_AB_MERGE_C R7, RZ, R3, RZ ;  /* 0x00000003ff07723e */ /* 0x001fe200048070ff */
[----:B------:R0:W-:Y:S01]  /*e770*/  @!P5 STG.E.U8 desc[UR22][R24.64+0xe9], R9 ;  /* 0x0000e9091800d986 */ /* 0x0001e2000c101116 */
[----:B------:R-:W-:-:S03]  /*e780*/  ISETP.LT.OR P5, PT, R34, 0xf2, !P2 ;  /* 0x000000f22200780c */ /* 0x000fc600057a1670 */
[----:B------:R-:W-:Y:S01]  /*e790*/  @!P4 STG.E.U8 desc[UR22][R26.64+0xe8], R13 ;  /* 0x0000e80d1a00c986 */ /* 0x000fe2000c101116 */
[----:B------:R-:W-:-:S03]  /*e7a0*/  ISETP.LT.OR P4, PT, R34, 0xf1, !P2 ;  /* 0x000000f12200780c */ /* 0x000fc60005781670 */
[----:B------:R1:W-:Y:S01]  /*e7b0*/  @!P6 STG.E.U8 desc[UR22][R26.64+0xe9], R7 ;  /* 0x0000e9071a00e986 */ /* 0x0003e2000c101116 */
[----:B------:R-:W-:Y:S01]  /*e7c0*/  ISETP.LT.OR P6, PT, R34, 0xf1, !P1 ;  /* 0x000000f12200780c */ /* 0x000fe20004fc1670 */
[----:B------:R-:W-:Y:S01]  /*e7d0*/  FMUL R0, R220, UR24 ;  /* 0x00000018dc007c20 */ /* 0x000fe20008400000 */
[----:B------:R-:W-:Y:S01]  /*e7e0*/  FMUL R2, R221, UR24 ;  /* 0x00000018dd027c20 */ /* 0x000fe20008400000 */
[----:B------:R-:W-:-:S03]  /*e7f0*/  FMUL R3, R223, UR24 ;  /* 0x00000018df037c20 */ /* 0x000fc60008400000 */
[----:B------:R-:W-:Y:S02]  /*e800*/  F2FP.SATFINITE.E4M3.F32.PACK_AB_MERGE_C R5, RZ, R0, RZ ;  /* 0x00000000ff05723e */ /* 0x000fe400048070ff */
[----:B------:R-:W-:Y:S02]  /*e810*/  F2FP.SATFINITE.E4M3.F32.PACK_AB_MERGE_C R11, RZ, R2, RZ ;  /* 0x00000002ff0b723e */ /* 0x000fe400048070ff */
[----:B0-----:R-:W-:Y:S01]  /*e820*/  F2FP.SATFINITE.E4M3.F32.PACK_AB_MERGE_C R9, RZ, R3, RZ ;  /* 0x00000003ff09723e */ /* 0x001fe200048070ff */
[----:B------:R-:W-:Y:S01]  /*e830*/  @!P4 STG.E.U8 desc[UR22][R24.64+0xf0], R5 ;  /* 0x0000f0051800c986 */ /* 0x000fe2000c101116 */
[----:B------:R-:W-:-:S03]  /*e840*/  ISETP.LT.OR P4, PT, R34, 0xf2, !P1 ;  /* 0x000000f22200780c */ /* 0x000fc60004f81670 */
[----:B------:R0:W-:Y:S01]  /*e850*/  @!P5 STG.E.U8 desc[UR22][R24.64+0xf1], R11 ;  /* 0x0000f10b1800d986 */ /* 0x0001e2000c101116 */
[C---:B------:R-:W-:Y:S02]  /*e860*/  ISETP.LT.OR P5, PT, R34.reuse, 0xf9, !P2 ;  /* 0x000000f92200780c */ /* 0x040fe400057a1670 */
[C---:B------:R-:W-:Y:S01]  /*e870*/  ISETP.LT.OR P2, PT, R34.reuse, 0xfa, !P2 ;  /* 0x000000fa2200780c */ /* 0x040fe20005741670 */
[----:B------:R0:W-:Y:S01]  /*e880*/  @!P6 STG.E.U8 desc[UR22][R26.64+0xf0], R9 ;  /* 0x0000f0091a00e986 */ /* 0x0001e2000c101116 */
[C---:B------:R-:W-:Y:S02]  /*e890*/  ISETP.LT.OR P6, PT, R34.reuse, 0xf9, !P1 ;  /* 0x000000f92200780c */ /* 0x040fe40004fc1670 */
[----:B------:R-:W-:Y:S01]  /*e8a0*/  ISETP.LT.OR P1, PT, R34, 0xfa, !P1 ;  /* 0x000000fa2200780c */ /* 0x000fe20004f21670 */
[----:B---3--:R-:W-:Y:S01]  /*e8b0*/  FMUL R0, R222, UR24 ;  /* 0x00000018de007c20 */ /* 0x008fe20008400000 */
[----:B----4-:R-:W-:-:S04]  /*e8c0*/  FMUL R2, R225, UR24 ;  /* 0x00000018e1027c20 */ /* 0x010fc80008400000 */
[----:B-1----:R-:W-:Y:S01]  /*e8d0*/  F2FP.SATFINITE.E4M3.F32.PACK_AB_MERGE_C R7, RZ, R0, RZ ;  /* 0x00000000ff07723e */ /* 0x002fe200048070ff */
[----:B--2---:R-:W-:Y:S01]  /*e8e0*/  FMUL R3, R224, UR24 ;  /* 0x00000018e0037c20 */ /* 0x004fe20008400000 */
[----:B------:R-:W-:Y:S01]  /*e8f0*/  FMUL R4, R226, UR24 ;  /* 0x00000018e2047c20 */ /* 0x000fe20008400000 */
[----:B0-----:R-:W-:-:S03]  /*e900*/  F2FP.SATFINITE.E4M3.F32.PACK_AB_MERGE_C R11, RZ, R2, RZ ;  /* 0x00000002ff0b723e */ /* 0x001fc600048070ff */
[----:B------:R-:W-:Y:S01]  /*e910*/  F2FP.SATFINITE.E4M3.F32.PACK_AB_MERGE_C R3, RZ, R3, RZ ;  /* 0x00000003ff03723e */ /* 0x000fe200048070ff */
[----:B------:R-:W-:Y:S01]  /*e920*/  FMUL R5, R227, UR24 ;  /* 0x00000018e3057c20 */ /* 0x000fe20008400000 */
[----:B------:R-:W-:Y:S01]  /*e930*/  F2FP.SATFINITE.E4M3.F32.PACK_AB_MERGE_C R9, RZ, R4, RZ ;  /* 0x00000004ff09723e */ /* 0x000fe200048070ff */
[----:B------:R0:W-:Y:S03]  /*e940*/  @!P4 STG.E.U8 desc[UR22][R26.64+0xf1], R7 ;  /* 0x0000f1071a00c986 */ /* 0x0001e6000c101116 */
[----:B------:R-:W-:Y:S01]  /*e950*/  F2FP.SATFINITE.E4M3.F32.PACK_AB_MERGE_C R5, RZ, R5, RZ ;  /* 0x00000005ff05723e */ /* 0x000fe200048070ff */
[----:B------:R0:W-:Y:S04]  /*e960*/  @!P5 STG.E.U8 desc[UR22][R24.64+0xf8], R11 ;  /* 0x0000f80b1800d986 */ /* 0x0001e8000c101116 */
[----:B------:R0:W-:Y:S04]  /*e970*/  @!P2 STG.E.U8 desc[UR22][R24.64+0xf9], R3 ;  /* 0x0000f9031800a986 */ /* 0x0001e8000c101116 */
[----:B------:R0:W-:Y:S04]  /*e980*/  @!P6 STG.E.U8 desc[UR22][R26.64+0xf8], R9 ;  /* 0x0000f8091a00e986 */ /* 0x0001e8000c101116 */
[----:B------:R0:W-:Y:S02]  /*e990*/  @!P1 STG.E.U8 desc[UR22][R26.64+0xf9], R5 ;  /* 0x0000f9051a009986 */ /* 0x0001e4000c101116 */
.L_x_298:
[----:B------:R-:W-:Y:S05]  /*e9a0*/  BSYNC B0 ;  /* 0x0000000000007941 */ /* 0x000fea0003800000 */
.L_x_40:
[----:B------:R-:W2:Y:S01]  /*e9b0*/  LDL.LU R22, [R1+0x80] ;  /* 0x0000800001167983 */ /* 0x000ea20000300800 */
[----:B0-----:R-:W-:Y:S01]  /*e9c0*/  IMAD.U32 R3, RZ, RZ, UR18 ;  /* 0x00000012ff037e24 */ /* 0x001fe2000f8e00ff */
[----:B------:R-:W-:Y:S02]  /*e9d0*/  ULDC.64 UR6, c[0x0][0x650] ;  /* 0x0001940000067ab9 */ /* 0x000fe40000000a00 */
[----:B------:R-:W3:Y:S01]  /*e9e0*/  LDL.LU R19, [R1+0x84] ;  /* 0x0000840001137983 */ /* 0x000ee20000300800 */
[----:B-----5:R-:W-:Y:S01]  /*e9f0*/  IMAD.U32 R0, RZ, RZ, UR20 ;  /* 0x00000014ff007e24 */ /* 0x020fe2000f8e00ff */
[----:B------:R0:W-:Y:S01]  /*ea00*/  SYNCS.ARRIVE.TRANS64.A1T0 RZ, [R3+UR29], RZ ;  /* 0x000000ff03ff79a7 */ /* 0x0001e2000810001d */
[----:B------:R-:W-:Y:S02]  /*ea10*/  IMAD.U32 R2, RZ, RZ, UR20 ;  /* 0x00000014ff027e24 */ /* 0x000fe4000f8e00ff */
[----:B------:R-:W-:Y:S02]  /*ea20*/  IMAD.MOV.U32 R4, RZ, RZ, -0x1 ;  /* 0xffffffffff047424 */ /* 0x000fe400078e00ff */
[----:B0-----:R-:W-:Y:S01]  /*ea30*/  IMAD.U32 R3, RZ, RZ, UR15 ;  /* 0x0000000fff037e24 */ /* 0x001fe2000f8e00ff */
[----:B---3--:R-:W-:-:S02]  /*ea40*/  LEA R19, P1, R0, R19, 0x1 ;  /* 0x0000001300137211 */ /* 0x008fc400078208ff */
[----:B------:R-:W-:Y:S02]  /*ea50*/  PRMT R0, RZ, 0x7610, R0 ;  /* 0x00007610ff007816 */ /* 0x000fe40000000000 */
[----:B--2---:R-:W-:Y:S01]  /*ea60*/  LEA.HI.X R22, R2, R22, R3, 0x1, P1 ;  /* 0x0000001602167211 */ /* 0x004fe200008f0c03 */
[----:B------:R-:W-:Y:S01]  /*ea70*/  IMAD.MOV.U32 R2, RZ, RZ, -0x1 ;  /* 0xffffffffff027424 */ /* 0x000fe200078e00ff */
[----:B------:R0:W-:Y:S01]  /*ea80*/  STL [R1+0x84], R19 ;  /* 0x0000841301007387 */ /* 0x0001e20000100800 */
[----:B------:R-:W-:Y:S01]  /*ea90*/  IMAD.MOV.U32 R3, RZ, RZ, -0x1 ;  /* 0xffffffffff037424 */ /* 0x000fe200078e00ff */
[----:B------:R-:W-:Y:S02]  /*eaa0*/  ISETP.GE.U32.AND P1, PT, R19, UR6, PT ;  /* 0x0000000613007c0c */ /* 0x000fe4000bf26070 */
[----:B------:R0:W-:Y:S02]  /*eab0*/  STL [R1+0x80], R22 ;  /* 0x0000801601007387 */ /* 0x0001e40000100800 */
[----:B------:R-:W-:-:S02]  /*eac0*/  ISETP.GE.U32.AND.EX P1, PT, R22, UR7, PT, P1 ;  /* 0x0000000716007c0c */ /* 0x000fc4000bf26110 */
[----:B------:R0:W-:Y:S04]  /*ead0*/  STL [R1+0x88], R4 ;  /* 0x0000880401007387 */ /* 0x0001e80000100800 */
[----:B------:R0:W-:Y:S04]  /*eae0*/  STL [R1+0x78], R2 ;  /* 0x0000780201007387 */ /* 0x0001e80000100800 */
[----:B------:R0:W-:Y:S03]  /*eaf0*/  STL [R1+0x8c], R3 ;  /* 0x00008c0301007387 */ /* 0x0001e60000100800 */
[----:B------:R-:W-:Y:S05]  /*eb00*/  @P1 BRA `(.L_x_299) ;  /* 0x0000000400741947 */ /* 0x000fea0003800000 */
[----:B------:R-:W2:Y:S01]  /*eb10*/  S2R R14, SR_CTAID.X ;  /* 0x00000000000e7919 */ /* 0x000ea20000002500 */
[----:B------:R-:W3:Y:S01]  /*eb20*/  LDC.64 R8, c[0x0][0x628] ;  /* 0x00018a00ff087b82 */ /* 0x000ee20000000a00 */
[----:B------:R-:W-:Y:S01]  /*eb30*/  ULDC UR6, c[0x0][0x150] ;  /* 0x0000540000067ab9 */ /* 0x000fe20000000800 */
[----:B------:R-:W-:Y:S01]  /*eb40*/  IMAD.MOV.U32 R6, RZ, RZ, R19 ;  /* 0x000000ffff067224 */ /* 0x000fe200078e0013 */
[----:B------:R-:W0:Y:S01]  /*eb50*/  S2R R16, SR_CTAID.Y ;  /* 0x0000000000107919 */ /* 0x000e220000002600 */
[----:B------:R-:W-:-:S04]  /*eb60*/  IMAD.MOV.U32 R7, RZ, RZ, R22 ;  /* 0x000000ffff077224 */ /* 0x000fc800078e0016 */
[----:B------:R-:W0:Y:S08]  /*eb70*/  LDC R17, c[0x0][0x144] ;  /* 0x00005100ff117b82 */ /* 0x000e300000000800 */
[----:B------:R-:W0:Y:S08]  /*eb80*/  LDC R10, c[0x0][0x630] ;  /* 0x00018c00ff0a7b82 */ /* 0x000e300000000800 */
[----:B------:R-:W0:Y:S01]  /*eb90*/  LDC.64 R12, c[0x0][0x620] ;  /* 0x00018800ff0c7b82 */ /* 0x000e220000000a00 */
[----:B---3--:R-:W-:-:S04]  /*eba0*/  ISETP.NE.U32.AND P1, PT, R8, RZ, PT ;  /* 0x000000ff0800720c */ /* 0x008fc80003f25070 */
[----:B------:R-:W-:Y:S02]  /*ebb0*/  ISETP.NE.AND.EX P1, PT, R9, RZ, PT, P1 ;  /* 0x000000ff0900720c */ /* 0x000fe40003f25310 */
[----:B--2---:R-:W-:-:S05]  /*ebc0*/  I2FP.F32.U32 R0, R14 ;  /* 0x0000000e00007245 */ /* 0x004fca0000201000 */
[----:B------:R-:W-:-:S04]  /*ebd0*/  FMUL R0, R0, UR6 ;  /* 0x0000000600007c20 */ /* 0x000fc80008400000 */
[----:B------:R2:W3:Y:S02]  /*ebe0*/  F2I.U32.TRUNC.NTZ R15, R0 ;  /* 0x00000000000f7305 */ /* 0x0004e4000020f000 */
[----:B------:R-:W-:Y:S05]  /*ebf0*/  @!P1 BRA `(.L_x_300) ;  /* 0x0000000000289947 */ /* 0x000fea0003800000 */
[----:B--2---:R-:W2:Y:S02]  /*ec00*/  LDC R0, c[0x0][0x634] ;  /* 0x00018d00ff007b82 */ /* 0x004ea40000000800 */
[----:B--2---:R-:W-:-:S05]  /*ec10*/  IADD3 R7, P1, R19, R0, RZ ;  /* 0x0000000013077210 */ /* 0x004fca0007f3e0ff */
[----:B------:R-:W-:-:S04]  /*ec20*/  IMAD.X R11, RZ, RZ, R22, P1 ;  /* 0x000000ffff0b7224 */ /* 0x000fc800008e0616 */
[----:B0-----:R-:W-:-:S04]  /*ec30*/  IMAD.WIDE.U32 R2, R11, R8, RZ ;  /* 0x000000080b027225 */ /* 0x001fc800078e00ff */
[----:B------:R-:W-:-:S04]  /*ec40*/  IMAD.WIDE.U32 R4, P1, R7, R9, R2 ;  /* 0x0000000907047225 */ /* 0x000fc80007820002 */
[----:B------:R-:W-:-:S04]  /*ec50*/  IMAD.WIDE.U32 R2, R7, R8, RZ ;  /* 0x0000000807027225 */ /* 0x000fc800078e00ff */
[----:B------:R-:W-:Y:S01]  /*ec60*/  IMAD.X R7, RZ, RZ, RZ, P1 ;  /* 0x000000ffff077224 */ /* 0x000fe200008e06ff */
[----:B------:R-:W-:Y:S01]  /*ec70*/  IADD3 RZ, P1, R3, R4, RZ ;  /* 0x0000000403ff7210 */ /* 0x000fe20007f3e0ff */
[----:B------:R-:W-:-:S04]  /*ec80*/  IMAD.MOV.U32 R6, RZ, RZ, R5 ;  /* 0x000000ffff067224 */ /* 0x000fc800078e0005 */
[----:B------:R-:W-:-:S08]  /*ec90*/  IMAD.WIDE.U32.X R6, R11, R9, R6, P1 ;  /* 0x000000090b067225 */ /* 0x000fd000008e0406 */
.L_x_300:
[-CC-:B0-----:R-:W-:Y:S01]  /*eca0*/  SHF.R.U64 R11, R6, R10.reuse, R7.reuse ;  /* 0x0000000a060b7219 */ /* 0x181fe20000001207 */
[----:B------:R-:W0:Y:S01]  /*ecb0*/  LDC.64 R20, c[0x0][0x640] ;  /* 0x00019000ff147b82 */ /* 0x000e220000000a00 */
[----:B--2---:R-:W-:Y:S01]  /*ecc0*/  SHF.R.U32.HI R0, RZ, R10, R7 ;  /* 0x0000000aff007219 */ /* 0x004fe20000011607 */
[----:B------:R-:W-:Y:S01]  /*ecd0*/  IMAD.MOV.U32 R2, RZ, RZ, R19 ;  /* 0x000000ffff027224 */ /* 0x000fe200078e0013 */
[----:B------:R-:W-:Y:S01]  /*ece0*/  IADD3 R5, P1, RZ, -R11, RZ ;  /* 0x8000000bff057210 */ /* 0x000fe20007f3e0ff */
[----:B---3--:R-:W-:Y:S01]  /*ecf0*/  IMAD.MOV R15, RZ, RZ, -R15 ;  /* 0x000000ffff0f7224 */ /* 0x008fe200078e0a0f */
[----:B------:R-:W-:Y:S01]  /*ed00*/  ULDC UR6, c[0x0][0x154] ;  /* 0x0000550000067ab9 */ /* 0x000fe20000000800 */
[----:B------:R-:W-:Y:S02]  /*ed10*/  IMAD.MOV.U32 R7, RZ, RZ, 0x1 ;  /* 0x00000001ff077424 */ /* 0x000fe400078e00ff */
[----:B------:R-:W2:Y:S01]  /*ed20*/  LDC R4, c[0x0][0x618] ;  /* 0x00018600ff047b82 */ /* 0x000ea20000000800 */
[----:B------:R-:W-:-:S02]  /*ed30*/  IMAD.X R3, RZ, RZ, ~R0, P1 ;  /* 0x000000ffff037224 */ /* 0x000fc400008e0e00 */
[----:B------:R-:W-:Y:S02]  /*ed40*/  IMAD R17, R17, R15, R14 ;  /* 0x0000000f11117224 */ /* 0x000fe400078e020e */
[-C--:B------:R-:W-:Y:S02]  /*ed50*/  IMAD R0, R3, R12.reuse, RZ ;  /* 0x0000000c03007224 */ /* 0x080fe400078e02ff */
[----:B------:R-:W-:Y:S01]  /*ed60*/  IMAD.MOV.U32 R3, RZ, RZ, R22 ;  /* 0x000000ffff037224 */ /* 0x000fe200078e0016 */
[----:B------:R-:W3:Y:S01]  /*ed70*/  LDC R6, c[0x0][0x608] ;  /* 0x00018200ff067b82 */ /* 0x000ee20000000800 */
[----:B------:R-:W-:-:S04]  /*ed80*/  IMAD.WIDE.U32 R2, R5, R12, R2 ;  /* 0x0000000c05027225 */ /* 0x000fc800078e0002 */
[----:B------:R-:W-:-:S03]  /*ed90*/  IMAD R5, R5, R13, R0 ;  /* 0x0000000d05057224 */ /* 0x000fc600078e0200 */
[----:B------:R-:W5:Y:S01]  /*eda0*/  LDC R18, c[0x0][0x658] ;  /* 0x00019600ff127b82 */ /* 0x000f620000000800 */
[----:B------:R-:W-:Y:S01]  /*edb0*/  I2FP.F32.U32 R0, R16 ;  /* 0x0000001000007245 */ /* 0x000fe20000201000 */
[----:B------:R-:W-:Y:S01]  /*edc0*/  IMAD.IADD R3, R3, 0x1, R5 ;  /* 0x0000000103037824 */ /* 0x000fe200078e0205 */
[----:B0-----:R-:W-:Y:S01]  /*edd0*/  ISETP.NE.U32.AND P1, PT, R20, RZ, PT ;  /* 0x000000ff1400720c */ /* 0x001fe20003f25070 */
[----:B------:R-:W-:Y:S02]  /*ede0*/  IMAD.MOV.U32 R5, RZ, RZ, -0x1 ;  /* 0xffffffffff057424 */ /* 0x000fe400078e00ff */
[----:B------:R-:W-:Y:S02]  /*edf0*/  FMUL R0, R0, UR6 ;  /* 0x0000000600007c20 */ /* 0x000fe40008400000 */
[----:B------:R-:W0:Y:S01]  /*ee00*/  LDC R15, c[0x0][0x148] ;  /* 0x00005200ff0f7b82 */ /* 0x000e220000000800 */
[----:B--2---:R-:W-:Y:S01]  /*ee10*/  SHF.R.U64 R10, R2, R4, R3 ;  /* 0x00000004020a7219 */ /* 0x004fe20000001203 */
[----:B------:R2:W0:Y:S01]  /*ee20*/  F2I.U32.TRUNC.NTZ R13, R0 ;  /* 0x00000000000d7305 */ /* 0x000422000020f000 */
[----:B------:R-:W-:-:S02]  /*ee30*/  ISETP.NE.AND.EX P1, PT, R21, RZ, PT, P1 ;  /* 0x000000ff1500720c */ /* 0x000fc40003f25310 */
[----:B------:R-:W-:-:S03]  /*ee40*/  SHF.R.U32.HI R3, RZ, R4, R3 ;  /* 0x00000004ff037219 */ /* 0x000fc60000011603 */
[----:B------:R-:W0:Y:S01]  /*ee50*/  LDC R14, c[0x0][0x600] ;  /* 0x00018000ff0e7b82 */ /* 0x000e220000000800 */
[-CC-:B---3--:R-:W-:Y:S02]  /*ee60*/  SHF.R.U64 R8, R10, R6.reuse, R3.reuse ;  /* 0x000000060a087219 */ /* 0x188fe40000001203 */
[----:B------:R-:W-:-:S05]  /*ee70*/  SHF.R.U32.HI R3, RZ, R6, R3 ;  /* 0x00000006ff037219 */ /* 0x000fca0000011603 */
[----:B------:R-:W3:Y:S01]  /*ee80*/  LDC R22, c[0x0][0x648] ;  /* 0x00019200ff167b82 */ /* 0x000ee20000000800 */
[-CC-:B-----5:R-:W-:Y:S02]  /*ee90*/  SHF.R.U64 R12, R8, R18.reuse, R3.reuse ;  /* 0x00000012080c7219 */ /* 0x1a0fe40000001203 */
[-C--:B------:R-:W-:Y:S02]  /*eea0*/  SHF.L.U32 R5, R5, R18.reuse, RZ ;  /* 0x0000001205057219 */ /* 0x080fe400000006ff */
[-C--:B------:R-:W-:Y:S01]  /*eeb0*/  SHF.R.U32.HI R3, RZ, R18.reuse, R3 ;  /* 0x00000012ff037219 */ /* 0x080fe20000011603 */
[----:B------:R-:W-:Y:S01]  /*eec0*/  IMAD.MOV.U32 R2, RZ, RZ, R12 ;  /* 0x000000ffff027224 */ /* 0x000fe200078e000c */
[----:B------:R-:W-:Y:S01]  /*eed0*/  SHF.L.U32 R18, R7, R18, RZ ;  /* 0x0000001207127219 */ /* 0x000fe200000006ff */
[----:B------:R-:W0:Y:S01]  /*eee0*/  LDC R23, c[0x0][0x638] ;  /* 0x00018e00ff177b82 */ /* 0x000e220000000800 */
[----:B------:R-:W-:-:S07]  /*eef0*/  LOP3.LUT R19, RZ, R5, RZ, 0x33, !PT ;  /* 0x00000005ff137212 */ /* 0x000fce00078e33ff */
[----:B------:R-:W0:Y:S01]  /*ef00*/  LDC R24, c[0x0][0x610] ;  /* 0x00018400ff187b82 */ /* 0x000e220000000800 */
[----:B--2---:R-:W-:Y:S05]  /*ef10*/  @!P1 BRA `(.L_x_301) ;  /* 0x0000000000289947 */ /* 0x004fea0003800000 */
[----:B------:R-:W2:Y:S02]  /*ef20*/  LDC R7, c[0x0][0x64c] ;  /* 0x00019300ff077b82 */ /* 0x000ea40000000800 */
[----:B--2---:R-:W-:-:S05]  /*ef30*/  IADD3 R7, P1, R12, R7, RZ ;  /* 0x000000070c077210 */ /* 0x004fca0007f3e0ff */
        /* <DEDUP_REMOVED lines=8> */
.L_x_301:
[----:B---3--:R-:W-:Y:S01]  /*efc0*/  SHF.R.U64 R0, R2, R22, R3 ;  /* 0x0000001602007219 */ /* 0x008fe20000001203 */
[----:B0-----:R-:W-:Y:S01]  /*efd0*/  VIADD R7, R14, 0xffffffff ;  /* 0xffffffff0e077836 */ /* 0x001fe20000000000 */
[----:B------:R-:W-:Y:S01]  /*efe0*/  LOP3.LUT R5, R8, R19, RZ, 0xc0, !PT ;  /* 0x0000001308057212 */ /* 0x000fe200078ec0ff */
[----:B------:R-:W-:Y:S02]  /*eff0*/  IMAD.MOV R13, RZ, RZ, -R13 ;  /* 0x000000ffff0d7224 */ /* 0x000fe400078e0a0d */
[----:B------:R-:W-:Y:S02]  /*f000*/  IMAD.MOV R3, RZ, RZ, -R0 ;  /* 0x000000ffff037224 */ /* 0x000fe400078e0a00 */
[----:B------:R-:W-:Y:S01]  /*f010*/  IMAD R2, R18, R0, R5 ;  /* 0x0000000012027224 */ /* 0x000fe200078e0205 */
[----:B------:R-:W-:Y:S01]  /*f020*/  LOP3.LUT R5, R10, R7, RZ, 0xc0, !PT ;  /* 0x000000070a057212 */ /* 0x000fe200078ec0ff */
[----:B------:R-:W-:Y:S02]  /*f030*/  @P3 IMAD R17, R15, R13, R16 ;  /* 0x0000000d0f113224 */ /* 0x000fe400078e0210 */
[----:B------:R-:W-:-:S02]  /*f040*/  IMAD R0, R3, R23, R12 ;  /* 0x0000001703007224 */ /* 0x000fc400078e020c */
[----:B------:R-:W-:Y:S02]  /*f050*/  IMAD.MOV.U32 R4, RZ, RZ, 0x1 ;  /* 0x00000001ff047424 */ /* 0x000fe400078e00ff */
[----:B------:R-:W-:Y:S02]  /*f060*/  IMAD R2, R2, R24, R17 ;  /* 0x0000001802027224 */ /* 0x000fe400078e0211 */
[----:B------:R-:W-:Y:S01]  /*f070*/  IMAD R3, R0, R14, R5 ;  /* 0x0000000e00037224 */ /* 0x000fe200078e0205 */
[----:B------:R-:W-:-:S04]  /*f080*/  PRMT R0, R4, 0x7610, R0 ;  /* 0x0000761004007816 */ /* 0x000fc80000000000 */
[----:B------:R-:W-:Y:S02]  /*f090*/  SEL R4, R3, R2, !P3 ;  /* 0x0000000203047207 */ /* 0x000fe40005800000 */
[----:B------:R-:W-:-:S03]  /*f0a0*/  SEL R2, R2, R3, !P3 ;  /* 0x0000000302027207 */ /* 0x000fc60005800000 */
[----:B------:R2:W-:Y:S04]  /*f0b0*/  STL [R1+0x8c], R4 ;  /* 0x00008c0401007387 */ /* 0x0005e80000100800 */
[----:B------:R2:W-:Y:S04]  /*f0c0*/  STL [R1+0x78], R11 ;  /* 0x0000780b01007387 */ /* 0x0005e80000100800 */
[----:B------:R2:W-:Y:S02]  /*f0d0*/  STL [R1+0x88], R2 ;  /* 0x0000880201007387 */ /* 0x0005e40000100800 */
.L_x_299:
[----:B------:R-:W-:Y:S01]  /*f0e0*/  LOP3.LUT P1, RZ, R0, 0xff, RZ, 0xc0, !PT ;  /* 0x000000ff00ff7812 */ /* 0x000fe2000782c0ff */
[----:B------:R-:W-:-:S12]  /*f0f0*/  ULOP3.LUT UR30, UR30, 0x1, URZ, 0x3c, !UPT ;  /* 0x000000011e1e7892 */ /* 0x000fd8000f8e3c3f */
[----:B------:R-:W-:Y:S05]  /*f100*/  @P1 BRA `(.L_x_302) ;  /* 0xffffff2400c81947 */ /* 0x000fea000383ffff */
[----:B------:R-:W-:Y:S05]  /*f110*/  EXIT ;  /* 0x000000000000794d */ /* 0x000fea0003800000 */
.L_x_18:
[----:B------:R-:W-:-:S08]  /*f120*/  ISETP.NE.AND P0, PT, RZ, UR6, PT ;  /* 0x00000006ff007c0c */ /* 0x000fd0000bf05270 */
[----:B0123--:R-:W0:-:S00]  /*f130*/  USETMAXREG.DEALLOC.CTAPOOL 0x28 ;  /* 0x00000028000079c8 */ /* 0x00fe0000080e0500 */
[----:B------:R-:W-:Y:S05]  /*f140*/  @P0 EXIT ;  /* 0x000000000000094d */ /* 0x000fea0003800000 */
[----:B0-----:R-:W-:Y:S01]  /*f150*/  LOP3.LUT P0, RZ, R0, 0xff, RZ, 0xc0, !PT ;  /* 0x000000ff00ff7812 */ /* 0x001fe2000780c0ff */
[----:B------:R-:W-:Y:S02]  /*f160*/  IMAD.MOV.U32 R0, RZ, RZ, 0x1 ;  /* 0x00000001ff007424 */ /* 0x000fe400078e00ff */
[----:B------:R-:W-:-:S10]  /*f170*/  IMAD.MOV.U32 R9, RZ, RZ, RZ ;  /* 0x000000ffff097224 */ /* 0x000fd400078e00ff */
[----:B------:R-:W-:Y:S05]  /*f180*/  @!P0 BRA `(.L_x_303) ;  /* 0x0000000c00608947 */ /* 0x000fea0003800000 */
[----:B------:R-:W0:Y:S01]  /*f190*/  S2UR UR8, SR_CgaCtaId ;  /* 0x00000000000879c3 */ /* 0x000e220000008800 */
[----:B------:R-:W-:Y:S01]  /*f1a0*/  LOP3.LUT P0, RZ, R2, 0x1f, RZ, 0xc0, !PT ;  /* 0x0000001f02ff7812 */ /* 0x000fe2000780c0ff */
[----:B------:R-:W-:Y:S01]  /*f1b0*/  ULDC UR5, c[0x0][0x658] ;  /* 0x0001960000057ab9 */ /* 0x000fe20000000800 */
[----:B------:R-:W-:Y:S01]  /*f1c0*/  UMOV UR6, 0xffffffff ;  /* 0xffffffff00067882 */ /* 0x000fe20000000000 */
[----:B------:R-:W-:Y:S01]  /*f1d0*/  BSSY B0, `(.L_x_303) ;  /* 0x00000d3000007945 */ /* 0x000fe20003800000 */
[----:B------:R-:W-:Y:S01]  /*f1e0*/  USHF.L.U32 UR6, UR6, UR5, URZ ;  /* 0x0000000506067299 */ /* 0x000fe2000800063f */
[C---:B------:R-:W-:Y:S01]  /*f1f0*/  ISETP.NE.AND P2, PT, R3.reuse, RZ, PT ;  /* 0x000000ff0300720c */ /* 0x040fe20003f45270 */
[----:B------:R-:W-:Y:S01]  /*f200*/  IMAD.MOV.U32 R10, RZ, RZ, 0x1 ;  /* 0x00000001ff0a7424 */ /* 0x000fe200078e00ff */
[----:B------:R-:W-:Y:S01]  /*f210*/  ISETP.NE.OR P0, PT, R3, RZ, !P0 ;  /* 0x000000ff0300720c */ /* 0x000fe20004705670 */
[----:B------:R-:W-:Y:S01]  /*f220*/  IMAD.MOV.U32 R0, RZ, RZ, 0x1 ;  /* 0x00000001ff007424 */ /* 0x000fe200078e00ff */
[----:B------:R-:W-:Y:S01]  /*f230*/  ULDC UR4, c[0x0][0x600] ;  /* 0x0001800000047ab9 */ /* 0x000fe20000000800 */
[----:B------:R-:W-:Y:S01]  /*f240*/  IMAD.MOV.U32 R9, RZ, RZ, RZ ;  /* 0x000000ffff097224 */ /* 0x000fe200078e00ff */
[----:B------:R-:W-:Y:S01]  /*f250*/  UMOV UR7, 0x1 ;  /* 0x0000000100077882 */ /* 0x000fe20000000000 */
[----:B------:R-:W-:-:S02]  /*f260*/  UIADD3 UR28, UR14, 0x1, URZ ;  /* 0x000000010e1c7890 */ /* 0x000fc4000fffe03f */
[----:B------:R-:W-:Y:S02]  /*f270*/  ULOP3.LUT UR25, UR13, 0x2, URZ, 0xfc, !UPT ;  /* 0x000000020d197892 */ /* 0x000fe4000f8efc3f */
[----:B------:R-:W-:Y:S02]  /*f280*/  UIADD3 UR4, UR4, -0x1, URZ ;  /* 0xffffffff04047890 */ /* 0x000fe4000fffe03f */
[----:B------:R-:W-:Y:S02]  /*f290*/  USHF.L.U32 UR22, UR7, UR5, URZ ;  /* 0x0000000507167299 */ /* 0x000fe4000800063f */
[----:B------:R-:W-:Y:S01]  /*f2a0*/  ULOP3.LUT UR19, URZ, UR6, URZ, 0x33, !UPT ;  /* 0x000000063f137292 */ /* 0x000fe2000f8e333f */
[----:B------:R-:W-:Y:S01]  /*f2b0*/  ULDC.64 UR26, c[0x0][0x198] ;  /* 0x00006600001a7ab9 */ /* 0x000fe20000000a00 */
[----:B0-----:R-:W-:-:S10]  /*f2c0*/  IMAD.U32 R8, RZ, RZ, UR8 ;  /* 0x00000008ff087e24 */ /* 0x001fd4000f8e00ff */
.L_x_315:
[----:B------:R-:W-:-:S03]  /*f2d0*/  UMOV UR5, 0xffffffff ;  /* 0xffffffff00057882 */ /* 0x000fc60000000000 */
[----:B01----:R-:W-:Y:S05]  /*f2e0*/  BRA.DIV UR5, `(.L_x_304) ;  /* 0x0000001605307947 */ /* 0x003fea000b800000 */
[----:B------:R-:W-:-:S13]  /*f2f0*/  ELECT P1, URZ, PT ;  /* 0x00000000003f782f */ /* 0x000fda0003820000 */
.L_x_335:
[----:B------:R-:W0:Y:S01]  /*f300*/  LDC R2, c[0x0][0x28c] ;  /* 0x0000a300ff027b82 */ /* 0x000e220000000800 */
[----:B------:R-:W-:Y:S01]  /*f310*/  BSSY B1, `(.L_x_305) ;  /* 0x000003f000017945 */ /* 0x000fe20003800000 */
[----:B0-----:R-:W-:-:S13]  /*f320*/  ISETP.LT.OR P1, PT, R2, 0x1, !P1 ;  /* 0x000000010200780c */ /* 0x001fda0004f21670 */
[----:B------:R-:W-:Y:S05]  /*f330*/  @P1 BRA `(.L_x_306) ;  /* 0x0000000000f01947 */ /* 0x000fea0003800000 */
[----:B------:R-:W2:Y:S04]  /*f340*/  LDL.LU R4, [R1+0x88] ;  /* 0x0000880001047983 */ /* 0x000ea80000300800 */
[----:B------:R-:W3:Y:S01]  /*f350*/  LDL.LU R3, [R1+0x8c] ;  /* 0x00008c0001037983 */ /* 0x000ee20000300800 */
[----:B------:R-:W-:Y:S02]  /*f360*/  IMAD.MOV.U32 R13, RZ, RZ, RZ ;  /* 0x000000ffff0d7224 */ /* 0x000fe400078e00ff */
[----:B------:R-:W-:Y:S02]  /*f370*/  IMAD.U32 R14, RZ, RZ, UR28 ;  /* 0x0000001cff0e7e24 */ /* 0x000fe4000f8e00ff */
[----:B------:R-:W-:Y:S02]  /*f380*/  IMAD.MOV.U32 R2, RZ, RZ, R0 ;  /* 0x000000ffff027224 */ /* 0x000fe400078e0000 */
[----:B--2---:R-:W-:-:S02]  /*f390*/  IMAD R8, R4, 0x2, R8 ;  /* 0x0000000204087824 */ /* 0x004fc400078e0208 */
[----:B---3--:R-:W-:Y:S02]  /*f3a0*/  IMAD.SHL.U32 R7, R3, 0x100, RZ ;  /* 0x0000010003077824 */ /* 0x008fe400078e00ff */
[----:B------:R-:W-:Y:S02]  /*f3b0*/  IMAD.MOV.U32 R3, RZ, RZ, R9 ;  /* 0x000000ffff037224 */ /* 0x000fe400078e0009 */
[----:B------:R-:W-:-:S07]  /*f3c0*/  IMAD.SHL.U32 R6, R8, 0x20, RZ ;  /* 0x0000002008067824 */ /* 0x000fce00078e00ff */
.L_x_310:
[----:B------:R-:W0:Y:S01]  /*f3d0*/  S2UR UR5, SR_CgaCtaId ;  /* 0x00000000000579c3 */ /* 0x000e220000008800 */
[----:B------:R-:W-:Y:S02]  /*f3e0*/  MOV R5, 0x400 ;  /* 0x0000040000057802 */ /* 0x000fe40000000f00 */
[----:B------:R-:W-:Y:S01]  /*f3f0*/  SHF.L.U32 R4, R2, 0x1f, RZ ;  /* 0x0000001f02047819 */ /* 0x000fe200000006ff */
[----:B0-----:R-:W-:-:S05]  /*f400*/  IMAD.U32 R8, RZ, RZ, UR5 ;  /* 0x00000005ff087e24 */ /* 0x001fca000f8e00ff */
[----:B------:R-:W-:Y:S02]  /*f410*/  LEA R12, R8, R5, 0x18 ;  /* 0x00000005080c7211 */ /* 0x000fe400078ec0ff */
[----:B------:R-:W0:Y:S03]  /*f420*/  @!P2 LDC R5, c[0x0][0x500] ;  /* 0x00014000ff05ab82 */ /* 0x000e260000000800 */
[----:B------:R-:W-:-:S04]  /*f430*/  IMAD R11, R3, 0x8, R12 ;  /* 0x00000008030b7824 */ /* 0x000fc800078e020c */
[----:B------:R-:W1:Y:S02]  /*f440*/  SYNCS.PHASECHK.TRANS64.TRYWAIT P1, [R11+URZ+0x58], R4 ;  /* 0x000058040b0075a7 */ /* 0x000e64000802017f */
[----:B-1----:R-:W-:Y:S05]  /*f450*/  @!P1 BRA `(.L_x_307) ;  /* 0x0000001000f49947 */ /* 0x002fea0003800000 */
.L_x_336:
[----:B------:R-:W-:Y:S01]  /*f460*/  UPRMT UR5, UR25, 0x9910, URZ ;  /* 0x0000991019057896 */ /* 0x000fe2000800003f */
[----:B0-----:R0:W-:Y:S03]  /*f470*/  @!P2 SYNCS.ARRIVE.TRANS64 RZ, [R11+URZ], R5 ;  /* 0x000000050bffa9a7 */ /* 0x0011e6000800003f */
[----:B------:R-:W-:-:S06]  /*f480*/  UISETP.NE.AND UP0, UPT, UR5, 0x2, UPT ;  /* 0x000000020500788c */ /* 0x000fcc000bf05270 */
[----:B------:R-:W-:-:S13]  /*f490*/  PLOP3.LUT P1, PT, PT, PT, UP0, 0x80, 0x0 ;  /* 0x000000000000781c */ /* 0x000fda0003f2f008 */
[----:B0-----:R-:W-:Y:S05]  /*f4a0*/  @P1 BRA `(.L_x_308) ;  /* 0x0000000000041947 */ /* 0x001fea0003800000 */
[----:B------:R-:W-:Y:S01]  /*f4b0*/  BPT.TRAP 0x1 ;  /* 0x000000040000795c */ /* 0x000fe20000300000 */
.L_x_308:
[----:B------:R-:W-:Y:S05]  /*f4c0*/  @P0 BRA `(.L_x_309) ;  /* 0x0000000000040947 */ /* 0x000fea0003800000 */
[----:B------:R-:W-:Y:S01]  /*f4d0*/  BPT.TRAP 0x1 ;  /* 0x000000040000795c */ /* 0x000fe20000300000 */
.L_x_309:
[----:B------:R-:W2:Y:S01]  /*f4e0*/  LDL R5, [R1+0x78] ;  /* 0x0000780001057983 */ /* 0x000ea20000100800 */
[----:B-1----:R-:W-:Y:S01]  /*f4f0*/  IMAD R4, R3, 0x2, R8 ;  /* 0x0000000203047824 */ /* 0x002fe200078e0208 */
[----:B------:R-:W-:Y:S01]  /*f500*/  R2UR UR9, R11 ;  /* 0x000000000b0972ca */ /* 0x000fe200000e0000 */
[----:B------:R-:W-:Y:S01]  /*f510*/  VIADD R14, R14, 0xffffffff ;  /* 0xffffffff0e0e7836 */ /* 0x000fe20000000000 */
[----:B------:R-:W-:Y:S01]  /*f520*/  UIADD3 UR6, UP0, UR26, 0xf0, URZ ;  /* 0x000000f01a067890 */ /* 0x000fe2000ff1e03f */
[--C-:B------:R-:W-:Y:S01]  /*f530*/  IMAD.U32 R4, R4, 0x800, R12.reuse ;  /* 0x0000080004047824 */ /* 0x100fe200078e000c */
[----:B------:R-:W-:Y:S01]  /*f540*/  R2UR UR11, R6 ;  /* 0x00000000060b72ca */ /* 0x000fe200000e0000 */
[----:B------:R-:W-:Y:S01]  /*f550*/  IMAD R12, R3, 0x4000, R12 ;  /* 0x00004000030c7824 */ /* 0x000fe200078e020c */
[----:B------:R-:W-:Y:S01]  /*f560*/  R2UR UR10, R13 ;  /* 0x000000000d0a72ca */ /* 0x000fe200000e0000 */
[----:B------:R-:W-:Y:S01]  /*f570*/  UIADD3 UR30, UP1, UR26, 0x1f0, URZ ;  /* 0x000001f01a1e7890 */ /* 0x000fe2000ff3e03f */
[----:B------:R-:W-:Y:S01]  /*f580*/  R2UR UR5, R4 ;  /* 0x00000000040572ca */ /* 0x000fe200000e0000 */
[----:B------:R-:W-:Y:S01]  /*f590*/  UIADD3.X UR7, URZ, UR27, URZ, UP0, !UPT ;  /* 0x0000001b3f077290 */ /* 0x000fe200087fe43f */
[----:B------:R-:W-:Y:S01]  /*f5a0*/  R2UR UR8, R12 ;  /* 0x000000000c0872ca */ /* 0x000fe200000e0000 */
[----:B------:R-:W-:Y:S01]  /*f5b0*/  VIADD R3, R3, 0x1 ;  /* 0x0000000103037836 */ /* 0x000fe20000000000 */
[----:B------:R-:W-:Y:S01]  /*f5c0*/  R2UR UR23, R7 ;  /* 0x00000000071772ca */ /* 0x000fe200000e0000 */
[----:B------:R-:W-:Y:S01]  /*f5d0*/  UIADD3.X UR31, URZ, UR27, URZ, UP1, !UPT ;  /* 0x0000001b3f1f7290 */ /* 0x000fe20008ffe43f */
[----:B------:R-:W-:Y:S01]  /*f5e0*/  ISETP.GT.AND P4, PT, R14, 0x1, PT ;  /* 0x000000010e00780c */ /* 0x000fe20003f84270 */
[----:B------:R-:W-:Y:S01]  /*f5f0*/  UMOV UR24, 0x30000 ;  /* 0x0003000000187882 */ /* 0x000fe20000000000 */
[----:B------:R-:W-:Y:S01]  /*f600*/  UMOV UR16, 0x0 ;  /* 0x0000000000107882 */ /* 0x000fe20000000000 */
[----:B------:R-:W-:Y:S01]  /*f610*/  UMOV UR17, 0x10000000 ;  /* 0x1000000000117882 */ /* 0x000fe20000000000 */
[----:B------:R-:W-:Y:S01]  /*f620*/  ISETP.NE.AND P1, PT, R3, 0xb, PT ;  /* 0x0000000b0300780c */ /* 0x000fe20003f25270 */
[----:B------:R-:W-:-:S02]  /*f630*/  VIADD R13, R13, 0x40 ;  /* 0x000000400d0d7836 */ /* 0x000fc40000000000 */
[----:B------:R-:W-:Y:S01]  /*f640*/  UIADD3 UR5, UR5, 0x180, URZ ;  /* 0x0000018005057890 */ /* 0x000fe2000fffe03f */
[----:B------:R-:W-:Y:S01]  /*f650*/  SEL R3, R3, RZ, P1 ;  /* 0x000000ff03037207 */ /* 0x000fe20000800000 */
[----:B------:R-:W-:-:S05]  /*f660*/  UIADD3 UR18, UR8, 0xb180, URZ ;  /* 0x0000b18008127890 */ /* 0x000fca000fffe03f */
[----:B------:R-:W-:Y:S01]  /*f670*/  UMOV UR8, UR5 ;  /* 0x0000000500087c82 */ /* 0x000fe20008000000 */
[----:B--2---:R-:W-:Y:S02]  /*f680*/  R2UR UR12, R5 ;  /* 0x00000000050c72ca */ /* 0x004fe400000e0000 */
[----:B------:R-:W-:-:S04]  /*f690*/  SEL R5, RZ, 0x1, P1 ;  /* 0x00000001ff057807 */ /* 0x000fc80000800000 */
[----:B------:R-:W-:-:S07]  /*f6a0*/  LOP3.LUT R2, R2, R5, RZ, 0x3c, !PT ;  /* 0x0000000502027212 */ /* 0x000fce00078e3cff */
[----:B------:R0:W-:Y:S02]  /*f6b0*/  UTMALDG.3D.MULTICAST [UR8], [UR6], UR24, desc[UR16] ;  /* 0x00001008060073b4 */ /* 0x0001e40008011818 */
[----:B0-----:R-:W-:Y:S01]  /*f6c0*/  UMOV UR8, UR18 ;  /* 0x0000001200087c82 */ /* 0x001fe20008000000 */
[----:B------:R-:W-:Y:S02]  /*f6d0*/  UMOV UR11, UR23 ;  /* 0x00000017000b7c82 */ /* 0x000fe40008000000 */
[----:B------:R0:W-:Y:S02]  /*f6e0*/  UTMALDG.3D [UR8], [UR30], desc[UR16] ;  /* 0x000010081e0075b4 */ /* 0x0001e40008011000 */
[----:B0-----:R-:W-:Y:S05]  /*f6f0*/  @P4 BRA `(.L_x_310) ;  /* 0xfffffffc00344947 */ /* 0x001fea000383ffff */
.L_x_306:
[----:B------:R-:W-:Y:S05]  /*f700*/  BSYNC B1 ;  /* 0x0000000000017941 */ /* 0x000fea0003800000 */
.L_x_305:
[----:B------:R-:W2:Y:S01]  /*f710*/  LDL.LU R16, [R1+0x80] ;  /* 0x0000800001107983 */ /* 0x000ea20000300800 */
[----:B------:R-:W-:Y:S01]  /*f720*/  LOP3.LUT P5, RZ, R10, 0xff, RZ, 0xc0, !PT ;  /* 0x000000ff0aff7812 */ /* 0x000fe200078ac0ff */
[----:B------:R-:W-:Y:S01]  /*f730*/  VIADD R4, R9, UR14 ;  /* 0x0000000e09047c36 */ /* 0x000fe20008000000 */
[----:B------:R-:W-:Y:S01]  /*f740*/  UISETP.GE.U32.AND UP0, UPT, UR14, 0xb, UPT ;  /* 0x0000000b0e00788c */ /* 0x000fe2000bf06070 */
[----:B------:R-:W3:Y:S01]  /*f750*/  LDL.LU R15, [R1+0x84] ;  /* 0x00008400010f7983 */ /* 0x000ee20000300800 */
[----:B------:R-:W-:Y:S01]  /*f760*/  IMAD.U32 R6, RZ, RZ, UR14 ;  /* 0x0000000eff067e24 */ /* 0x000fe2000f8e00ff */
[----:B------:R-:W-:Y:S01]  /*f770*/  ULDC.64 UR6, c[0x0][0x650] ;  /* 0x0001940000067ab9 */ /* 0x000fe20000000a00 */
[----:B------:R-:W-:Y:S01]  /*f780*/  ISETP.GT.U32.AND P1, PT, R4, 0xa, PT ;  /* 0x0000000a0400780c */ /* 0x000fe20003f24070 */
[----:B------:R-:W-:Y:S01]  /*f790*/  BSSY B1, `(.L_x_311) ;  /* 0x0000074000017945 */ /* 0x000fe20003800000 */
[----:B------:R-:W-:Y:S02]  /*f7a0*/  PLOP3.LUT P4, PT, PT, PT, UP0, 0x80, 0x0 ;  /* 0x000000000000781c */ /* 0x000fe40003f8f008 */
[----:B------:R-:W-:-:S02]  /*f7b0*/  ISETP.LT.U32.AND P1, PT, R6, 0xb, P1 ;  /* 0x0000000b0600780c */ /* 0x000fc40000f21070 */
[----:B------:R-:W-:Y:S01]  /*f7c0*/  PRMT R10, RZ, 0x7610, R10 ;  /* 0x00007610ff0a7816 */ /* 0x000fe2000000000a */
[----:B------:R-:W0:Y:S01]  /*f7d0*/  @P5 S2R R8, SR_CgaCtaId ;  /* 0x0000000000085919 */ /* 0x000e220000008800 */
[----:B------:R-:W-:-:S04]  /*f7e0*/  @P5 MOV R3, 0x400 ;  /* 0x0000040000035802 */ /* 0x000fc80000000f00 */
[----:B0-----:R-:W-:Y:S01]  /*f7f0*/  @P5 LEA R5, R8, R3, 0x18 ;  /* 0x0000000308055211 */ /* 0x001fe200078ec0ff */
[----:B------:R-:W-:-:S03]  /*f800*/  IMAD.WIDE.U32 R2, R4, -0x45d1745d, RZ ;  /* 0xba2e8ba304027825 */ /* 0x000fc600078e00ff */
[----:B------:R0:W-:Y:S01]  /*f810*/  @P5 SYNCS.ARRIVE.TRANS64.A1T0 RZ, [R5+URZ+0xe8], RZ ;  /* 0x0000e8ff05ff59a7 */ /* 0x0001e2000810003f */
[----:B------:R-:W-:Y:S02]  /*f820*/  PRMT R2, RZ, 0x7610, R2 ;  /* 0x00007610ff027816 */ /* 0x000fe40000000002 */
[----:B0-----:R-:W-:Y:S02]  /*f830*/  SHF.R.U32.HI R5, RZ, 0x3, R3 ;  /* 0x00000003ff057819 */ /* 0x001fe40000011603 */
[----:B------:R-:W-:-:S03]  /*f840*/  SEL R3, RZ, 0x1, !P1 ;  /* 0x00000001ff037807 */ /* 0x000fc60004800000 */
[----:B------:R-:W-:Y:S01]  /*f850*/  IMAD R9, R5, -0xb, R4 ;  /* 0xfffffff505097824 */ /* 0x000fe200078e0204 */
[----:B------:R-:W-:Y:S01]  /*f860*/  LOP3.LUT R0, R0, R3, RZ, 0x3c, !PT ;  /* 0x0000000300007212 */ /* 0x000fe200078e3cff */
[----:B------:R-:W-:Y:S02]  /*f870*/  IMAD.MOV.U32 R4, RZ, RZ, -0x1 ;  /* 0xffffffffff047424 */ /* 0x000fe400078e00ff */
[----:B------:R-:W-:Y:S01]  /*f880*/  IMAD.MOV.U32 R3, RZ, RZ, -0x1 ;  /* 0xffffffffff037424 */ /* 0x000fe200078e00ff */
[----:B------:R-:W-:Y:S01]  /*f890*/  @P4 LOP3.LUT R0, R0, 0x1, R5, 0x78, !PT ;  /* 0x0000000100004812 */ /* 0x000fe200078e7805 */
[----:B------:R-:W-:Y:S01]  /*f8a0*/  IMAD.MOV.U32 R5, RZ, RZ, -0x1 ;  /* 0xffffffffff057424 */ /* 0x000fe200078e00ff */
[----:B---3--:R-:W-:-:S04]  /*f8b0*/  IADD3 R15, P5, R15, UR20, RZ ;  /* 0x000000140f0f7c10 */ /* 0x008fc8000ffbe0ff */
[----:B--2---:R-:W-:Y:S01]  /*f8c0*/  IADD3.X R16, R16, UR15, RZ, P5, !PT ;  /* 0x0000000f10107c10 */ /* 0x004fe2000affe4ff */
[----:B------:R0:W-:Y:S01]  /*f8d0*/  STL [R1+0x84], R15 ;  /* 0x0000840f01007387 */ /* 0x0001e20000100800 */
[----:B------:R-:W-:-:S03]  /*f8e0*/  ISETP.GE.U32.AND P1, PT, R15, UR6, PT ;  /* 0x000000060f007c0c */ /* 0x000fc6000bf26070 */
[----:B------:R0:W-:Y:S01]  /*f8f0*/  STL [R1+0x80], R16 ;  /* 0x0000801001007387 */ /* 0x0001e20000100800 */
[----:B------:R-:W-:-:S03]  /*f900*/  ISETP.GE.U32.AND.EX P1, PT, R16, UR7, PT, P1 ;  /* 0x0000000710007c0c */ /* 0x000fc6000bf26110 */
[----:B------:R0:W-:Y:S04]  /*f910*/  STL [R1+0x88], R5 ;  /* 0x0000880501007387 */ /* 0x0001e80000100800 */
[----:B------:R0:W-:Y:S04]  /*f920*/  STL [R1+0x8c], R4 ;  /* 0x00008c0401007387 */ /* 0x0001e80000100800 */
[----:B------:R0:W-:Y:S02]  /*f930*/  STL [R1+0x78], R3 ;  /* 0x0000780301007387 */ /* 0x0001e40000100800 */
[----:B------:R-:W-:Y:S05]  /*f940*/  @P1 BRA `(.L_x_312) ;  /* 0x0000000400601947 */ /* 0x000fea0003800000 */
[----:B------:R-:W-:Y:S01]  /*f950*/  ULDC.64 UR6, c[0x0][0x628] ;  /* 0x00018a0000067ab9 */ /* 0x000fe20000000a00 */
[----:B------:R-:W1:Y:S01]  /*f960*/  S2R R12, SR_CTAID.X ;  /* 0x00000000000c7919 */ /* 0x000e620000002500 */
[----:B------:R-:W-:Y:S01]  /*f970*/  ISETP.NE.U32.AND P1, PT, RZ, UR6, PT ;  /* 0x00000006ff007c0c */ /* 0x000fe2000bf25070 */
[----:B------:R-:W-:Y:S01]  /*f980*/  ULDC UR8, c[0x0][0x630] ;  /* 0x00018c0000087ab9 */ /* 0x000fe20000000800 */
[----:B------:R-:W-:Y:S01]  /*f990*/  IMAD.MOV.U32 R2, RZ, RZ, R15 ;  /* 0x000000ffff027224 */ /* 0x000fe200078e000f */
[----:B------:R-:W2:Y:S01]  /*f9a0*/  S2R R11, SR_CTAID.Y ;  /* 0x00000000000b7919 */ /* 0x000ea20000002600 */
[----:B------:R-:W-:Y:S01]  /*f9b0*/  ISETP.NE.AND.EX P1, PT, RZ, UR7, PT, P1 ;  /* 0x00000007ff007c0c */ /* 0x000fe2000bf25310 */
[----:B0-----:R-:W-:-:S12]  /*f9c0*/  IMAD.MOV.U32 R3, RZ, RZ, R16 ;  /* 0x000000ffff037224 */ /* 0x001fd800078e0010 */
[----:B------:R-:W-:Y:S05]  /*f9d0*/  @!P1 BRA `(.L_x_313) ;  /* 0x0000000000289947 */ /* 0x000fea0003800000 */
[----:B------:R-:W-:Y:S02]  /*f9e0*/  ULDC UR5, c[0x0][0x634] ;  /* 0x00018d0000057ab9 */ /* 0x000fe40000000800 */
[----:B------:R-:W-:-:S05]  /*f9f0*/  IADD3 R7, P1, R15, UR5, RZ ;  /* 0x000000050f077c10 */ /* 0x000fca000ff3e0ff */
[----:B------:R-:W-:-:S04]  /*fa00*/  IMAD.X R13, RZ, RZ, R16, P1 ;  /* 0x000000ffff0d7224 */ /* 0x000fc800008e0610 */
[----:B------:R-:W-:-:S04]  /*fa10*/  IMAD.WIDE.U32 R4, R13, UR6, RZ ;  /* 0x000000060d047c25 */ /* 0x000fc8000f8e00ff */
[----:B------:R-:W-:-:S04]  /*fa20*/  IMAD.WIDE.U32 R4, P1, R7, UR7, R4 ;  /* 0x0000000707047c25 */ /* 0x000fc8000f820004 */
[----:B------:R-:W-:-:S04]  /*fa30*/  IMAD.WIDE.U32 R6, R7, UR6, RZ ;  /* 0x0000000607067c25 */ /* 0x000fc8000f8e00ff */
[----:B------:R-:W-:Y:S01]  /*fa40*/  IMAD.X R3, RZ, RZ, RZ, P1 ;  /* 0x000000ffff037224 */ /* 0x000fe200008e06ff */
[----:B------:R-:W-:Y:S01]  /*fa50*/  IADD3 RZ, P1, R7, R4, RZ ;  /* 0x0000000407ff7210 */ /* 0x000fe20007f3e0ff */
[----:B------:R-:W-:-:S04]  /*fa60*/  IMAD.MOV.U32 R2, RZ, RZ, R5 ;  /* 0x000000ffff027224 */ /* 0x000fc800078e0005 */
[----:B------:R-:W-:-:S08]  /*fa70*/  IMAD.WIDE.U32.X R2, R13, UR7, R2, P1 ;  /* 0x000000070d027c25 */ /* 0x000fd000088e0402 */
.L_x_313:
[--C-:B------:R-:W-:Y:S01]  /*fa80*/  SHF.R.U64 R6, R2, UR8, R3.reuse ;  /* 0x0000000802067c19 */ /* 0x100fe20008001203 */
[----:B------:R-:W-:Y:S01]  /*fa90*/  ULDC.64 UR6, c[0x0][0x620] ;  /* 0x0001880000067ab9 */ /* 0x000fe20000000a00 */
[----:B------:R-:W-:Y:S01]  /*faa0*/  SHF.R.U32.HI R2, RZ, UR8, R3 ;  /* 0x00000008ff027c19 */ /* 0x000fe20008011603 */
[----:B------:R-:W-:Y:S01]  /*fab0*/  IMAD.MOV.U32 R3, RZ, RZ, R16 ;  /* 0x000000ffff037224 */ /* 0x000fe200078e0010 */
[----:B------:R-:W-:Y:S01]  /*fac0*/  IADD3 R5, P1, RZ, -R6, RZ ;  /* 0x80000006ff057210 */ /* 0x000fe20007f3e0ff */
[----:B------:R-:W-:Y:S01]  /*fad0*/  ULDC UR5, c[0x0][0x150] ;  /* 0x0000540000057ab9 */ /* 0x000fe20000000800 */
[----:B-1----:R-:W-:Y:S01]  /*fae0*/  I2FP.F32.U32 R7, R12 ;  /* 0x0000000c00077245 */ /* 0x002fe20000201000 */
[----:B------:R-:W0:Y:S01]  /*faf0*/  LDC R17, c[0x0][0x144] ;  /* 0x00005100ff117b82 */ /* 0x000e220000000800 */
[----:B------:R-:W-:Y:S01]  /*fb00*/  ULDC.64 UR8, c[0x0][0x640] ;  /* 0x0001900000087ab9 */ /* 0x000fe20000000a00 */
[----:B------:R-:W-:Y:S01]  /*fb10*/  IMAD.X R2, RZ, RZ, ~R2, P1 ;  /* 0x000000ffff027224 */ /* 0x000fe200008e0e02 */
[----:B------:R-:W-:-:S03]  /*fb20*/  ISETP.NE.U32.AND P1, PT, RZ, UR8, PT ;  /* 0x00000008ff007c0c */ /* 0x000fc6000bf25070 */
[----:B------:R-:W-:Y:S01]  /*fb30*/  IMAD R4, R2, UR6, RZ ;  /* 0x0000000602047c24 */ /* 0x000fe2000f8e02ff */
[----:B------:R-:W-:Y:S01]  /*fb40*/  ISETP.NE.AND.EX P1, PT, RZ, UR9, PT, P1 ;  /* 0x00000009ff007c0c */ /* 0x000fe2000bf25310 */
[----:B------:R-:W-:Y:S01]  /*fb50*/  IMAD.MOV.U32 R2, RZ, RZ, R15 ;  /* 0x000000ffff027224 */ /* 0x000fe200078e000f */
[----:B------:R-:W1:Y:S03]  /*fb60*/  LDC R14, c[0x0][0x148] ;  /* 0x00005200ff0e7b82 */ /* 0x000e660000000800 */
[----:B------:R-:W-:Y:S01]  /*fb70*/  IMAD.WIDE.U32 R2, R5, UR6, R2 ;  /* 0x0000000605027c25 */ /* 0x000fe2000f8e0002 */
[----:B------:R-:W-:-:S03]  /*fb80*/  ULDC UR6, c[0x0][0x154] ;  /* 0x0000550000067ab9 */ /* 0x000fc60000000800 */
[----:B------:R-:W-:Y:S02]  /*fb90*/  IMAD R5, R5, UR7, R4 ;  /* 0x0000000705057c24 */ /* 0x000fe4000f8e0204 */
[----:B------:R-:W-:Y:S01]  /*fba0*/  FMUL R4, R7, UR5 ;  /* 0x0000000507047c20 */ /* 0x000fe20008400000 */
[----:B------:R-:W-:Y:S01]  /*fbb0*/  ULDC UR5, c[0x0][0x618] ;  /* 0x0001860000057ab9 */ /* 0x000fe20000000800 */
[----:B------:R-:W-:Y:S01]  /*fbc0*/  ULDC UR7, c[0x0][0x608] ;  /* 0x0001820000077ab9 */ /* 0x000fe20000000800 */
[----:B------:R-:W-:-:S03]  /*fbd0*/  IMAD.IADD R3, R3, 0x1, R5 ;  /* 0x0000000103037824 */ /* 0x000fc600078e0205 */
[----:B------:R-:W3:Y:S02]  /*fbe0*/  F2I.U32.TRUNC.NTZ R4, R4 ;  /* 0x0000000400047305 */ /* 0x000ee4000020f000 */
[----:B------:R-:W-:Y:S02]  /*fbf0*/  SHF.R.U64 R7, R2, UR5, R3 ;  /* 0x0000000502077c19 */ /* 0x000fe40008001203 */
[----:B--2---:R-:W-:-:S05]  /*fc00*/  I2FP.F32.U32 R2, R11 ;  /* 0x0000000b00027245 */ /* 0x004fca0000201000 */
[----:B------:R-:W-:Y:S01]  /*fc10*/  FMUL R5, R2, UR6 ;  /* 0x0000000602057c20 */ /* 0x000fe20008400000 */
[----:B------:R-:W-:Y:S01]  /*fc20*/  SHF.R.U32.HI R2, RZ, UR5, R3 ;  /* 0x00000005ff027c19 */ /* 0x000fe20008011603 */
[----:B------:R-:W-:Y:S02]  /*fc30*/  ULDC UR5, c[0x0][0x658] ;  /* 0x0001960000057ab9 */ /* 0x000fe40000000800 */
[----:B------:R2:W4:Y:S01]  /*fc40*/  F2I.U32.TRUNC.NTZ R18, R5 ;  /* 0x0000000500127305 */ /* 0x000522000020f000 */
[----:B------:R-:W-:Y:S01]  /*fc50*/  SHF.R.U64 R16, R7, UR7, R2 ;  /* 0x0000000707107c19 */ /* 0x000fe20008001202 */
[----:B---3--:R-:W-:Y:S01]  /*fc60*/  IMAD.MOV R4, RZ, RZ, -R4 ;  /* 0x000000ffff047224 */ /* 0x008fe200078e0a04 */
[----:B------:R-:W-:-:S03]  /*fc70*/  SHF.R.U32.HI R3, RZ, UR7, R2 ;  /* 0x00000007ff037c19 */ /* 0x000fc60008011602 */
[----:B0-----:R-:W-:Y:S01]  /*fc80*/  IMAD R12, R17, R4, R12 ;  /* 0x00000004110c7224 */ /* 0x001fe200078e020c */
[--C-:B------:R-:W-:Y:S02]  /*fc90*/  SHF.R.U64 R13, R16, UR5, R3.reuse ;  /* 0x00000005100d7c19 */ /* 0x100fe40008001203 */
[----:B------:R-:W-:-:S03]  /*fca0*/  SHF.R.U32.HI R15, RZ, UR5, R3 ;  /* 0x00000005ff0f7c19 */ /* 0x000fc60008011603 */
[----:B------:R-:W-:Y:S02]  /*fcb0*/  IMAD.MOV.U32 R2, RZ, RZ, R13 ;  /* 0x000000ffff027224 */ /* 0x000fe400078e000d */
[----:B------:R-:W-:Y:S01]  /*fcc0*/  IMAD.MOV.U32 R3, RZ, RZ, R15 ;  /* 0x000000ffff037224 */ /* 0x000fe200078e000f */
[----:B-12-4-:R-:W-:Y:S06]  /*fcd0*/  @!P1 BRA `(.L_x_314) ;  /* 0x0000000000289947 */ /* 0x016fec0003800000 */
[----:B------:R-:W-:Y:S02]  /*fce0*/  ULDC UR5, c[0x0][0x64c] ;  /* 0x0001930000057ab9 */ /* 0x000fe40000000800 */
[----:B------:R-:W-:-:S05]  /*fcf0*/  IADD3 R3, P1, R13, UR5, RZ ;  /* 0x000000050d037c10 */ /* 0x000fca000ff3e0ff */
[----:B------:R-:W-:-:S04]  /*fd00*/  IMAD.X R15, RZ, RZ, R15, P1 ;  /* 0x000000ffff0f7224 */ /* 0x000fc800008e060f */
[----:B------:R-:W-:-:S04]  /*fd10*/  IMAD.WIDE.U32 R4, R15, UR8, RZ ;  /* 0x000000080f047c25 */ /* 0x000fc8000f8e00ff */
[----:B------:R-:W-:-:S04]  /*fd20*/  IMAD.WIDE.U32 R4, P1, R3, UR9, R4 ;  /* 0x0000000903047c25 */ /* 0x000fc8000f820004 */
[----:B------:R-:W-:-:S04]  /*fd30*/  IMAD.WIDE.U32 R2, R3, UR8, RZ ;  /* 0x0000000803027c25 */ /* 0x000fc8000f8e00ff */
[----:B------:R-:W-:Y:S01]  /*fd40*/  IMAD.MOV.U32 R2, RZ, RZ, R5 ;  /* 0x000000ffff027224 */ /* 0x000fe200078e0005 */
[----:B------:R-:W-:Y:S01]  /*fd50*/  IADD3 RZ, P4, R3, R4, RZ ;  /* 0x0000000403ff7210 */ /* 0x000fe20007f9e0ff */
[----:B------:R-:W-:-:S04]  /*fd60*/  IMAD.X R3, RZ, RZ, RZ, P1 ;  /* 0x000000ffff037224 */ /* 0x000fc800008e06ff */
[----:B------:R-:W-:-:S08]  /*fd70*/  IMAD.WIDE.U32.X R2, R15, UR9, R2, P4 ;  /* 0x000000090f027c25 */ /* 0x000fd0000a0e0402 */
.L_x_314:
[----:B------:R-:W-:Y:S01]  /*fd80*/  ULDC UR5, c[0x0][0x648] ;  /* 0x0001920000057ab9 */ /* 0x000fe20000000800 */
[----:B------:R-:W-:Y:S01]  /*fd90*/  IMAD.MOV R18, RZ, RZ, -R18 ;  /* 0x000000ffff127224 */ /* 0x000fe200078e0a12 */
[----:B------:R-:W-:Y:S01]  /*fda0*/  SHF.R.U64 R3, R2, UR5, R3 ;  /* 0x0000000502037c19 */ /* 0x000fe20008001203 */
[----:B------:R-:W-:Y:S01]  /*fdb0*/  ULDC UR5, c[0x0][0x638] ;  /* 0x00018e0000057ab9 */ /* 0x000fe20000000800 */
[----:B------:R-:W-:Y:S01]  /*fdc0*/  LOP3.LUT R2, R16, UR19, RZ, 0xc0, !PT ;  /* 0x0000001310027c12 */ /* 0x000fe2000f8ec0ff */
[----:B------:R-:W-:Y:S01]  /*fdd0*/  @P3 IMAD R12, R14, R18, R11 ;  /* 0x000000120e0c3224 */ /* 0x000fe200078e020b */
[----:B------:R-:W-:Y:S01]  /*fde0*/  ULDC UR6, c[0x0][0x610] ;  /* 0x0001840000067ab9 */ /* 0x000fe20000000800 */
[----:B------:R-:W-:Y:S02]  /*fdf0*/  IMAD.MOV R4, RZ, RZ, -R3 ;  /* 0x000000ffff047224 */ /* 0x000fe400078e0a03 */
[----:B------:R-:W-:Y:S01]  /*fe00*/  IMAD R3, R3, UR22, R2 ;  /* 0x0000001603037c24 */ /* 0x000fe2000f8e0202 */
[----:B------:R-:W-:Y:S01]  /*fe10*/  LOP3.LUT R2, R7, UR4, RZ, 0xc0, !PT ;  /* 0x0000000407027c12 */ /* 0x000fe2000f8ec0ff */
[----:B------:R-:W-:Y:S01]  /*fe20*/  IMAD R13, R4, UR5, R13 ;  /* 0x00000005040d7c24 */ /* 0x000fe2000f8e020d */
[----:B------:R-:W-:Y:S01]  /*fe30*/  ULDC UR5, c[0x0][0x600] ;  /* 0x0001800000057ab9 */ /* 0x000fe20000000800 */
[----:B------:R-:W-:-:S02]  /*fe40*/  IMAD.MOV.U32 R5, RZ, RZ, 0x1 ;  /* 0x00000001ff057424 */ /* 0x000fc400078e00ff */
[----:B------:R-:W-:Y:S02]  /*fe50*/  IMAD R3, R3, UR6, R12 ;  /* 0x0000000603037c24 */ /* 0x000fe4000f8e020c */
[--C-:B------:R-:W-:Y:S01]  /*fe60*/  IMAD R4, R13, UR5, R2.reuse ;  /* 0x000000050d047c24 */ /* 0x100fe2000f8e0202 */
[----:B------:R-:W-:-:S04]  /*fe70*/  PRMT R2, R5, 0x7610, R2 ;  /* 0x0000761005027816 */ /* 0x000fc80000000002 */
[----:B------:R-:W-:Y:S02]  /*fe80*/  SEL R5, R4, R3, !P3 ;  /* 0x0000000304057207 */ /* 0x000fe40005800000 */
[----:B------:R-:W-:-:S03]  /*fe90*/  SEL R3, R3, R4, !P3 ;  /* 0x0000000403037207 */ /* 0x000fc60005800000 */
[----:B------:R1:W-:Y:S04]  /*fea0*/  STL [R1+0x8c], R5 ;  /* 0x00008c0501007387 */ /* 0x0003e80000100800 */
[----:B------:R1:W-:Y:S04]  /*feb0*/  STL [R1+0x78], R6 ;  /* 0x0000780601007387 */ /* 0x0003e80000100800 */
[----:B------:R1:W-:Y:S02]  /*fec0*/  STL [R1+0x88], R3 ;  /* 0x0000880301007387 */ /* 0x0003e40000100800 */
.L_x_312:
[----:B------:R-:W-:Y:S05]  /*fed0*/  BSYNC B1 ;  /* 0x0000000000017941 */ /* 0x000fea0003800000 */
.L_x_311:
[----:B------:R-:W-:-:S13]  /*fee0*/  LOP3.LUT P1, RZ, R2, 0xff, RZ, 0xc0, !PT ;  /* 0x000000ff02ff7812 */ /* 0x000fda000782c0ff */
[----:B------:R-:W-:Y:S05]  /*fef0*/  @P1 BRA `(.L_x_315) ;  /* 0xfffffff000f41947 */ /* 0x000fea000383ffff */
[----:B------:R-:W-:Y:S05]  /*ff00*/  BSYNC B0 ;  /* 0x0000000000007941 */ /* 0x000fea0003800000 */
.L_x_303:
[----:B------:R-:W-:-:S03]  /*ff10*/  UMOV UR5, 0xffffffff ;  /* 0xffffffff00057882 */ /* 0x000fc60000000000 */
[----:B------:R-:W-:Y:S05]  /*ff20*/  BRA.DIV UR5, `(.L_x_316) ;  /* 0x0000000a05547947 */ /* 0x000fea000b800000 */
[----:B------:R-:W-:-:S13]  /*ff30*/  ELECT P0, URZ, PT ;  /* 0x00000000003f782f */ /* 0x000fda0003800000 */
.L_x_339:
[----:B------:R-:W-:Y:S04]  /*ff40*/  BSSY B0, `(.L_x_317) ;  /* 0x000006b000007945 */ /* 0x000fe80003800000 */
[----:B------:R-:W-:Y:S05]  /*ff50*/  @!P0 BRA `(.L_x_318) ;  /* 0x0000000400a48947 */ /* 0x000fea0003800000 */
[----:B------:R-:W-:-:S04]  /*ff60*/  ULOP3.LUT UR5, UR13, 0x2, URZ, 0xfc, !UPT ;  /* 0x000000020d057892 */ /* 0x000fc8000f8efc3f */
[----:B------:R-:W-:-:S06]  /*ff70*/  UISETP.NE.AND UP0, UPT, UR5, 0x3, UPT ;  /* 0x000000030500788c */ /* 0x000fcc000bf05270 */
[----:B------:R-:W-:-:S13]  /*ff80*/  PLOP3.LUT P0, PT, PT, PT, UP0, 0x80, 0x0 ;  /* 0x000000000000781c */ /* 0x000fda0003f0f008 */
[----:B------:R-:W-:Y:S05]  /*ff90*/  @!P0 BRA `(.L_x_319) ;  /* 0x0000000000048947 */ /* 0x000fea0003800000 */
[----:B------:R-:W-:Y:S01]  /*ffa0*/  BPT.TRAP 0x1 ;  /* 0x000000040000795c */ /* 0x000fe20000300000 */
.L_x_319:
[----:B01----:R-:W0:Y:S01]  /*ffb0*/  S2R R3, SR_CgaCtaId ;  /* 0x0000000000037919 */ /* 0x003e220000008800 */
[----:B------:R-:W-:Y:S02]  /*ffc0*/  MOV R2, 0x400 ;  /* 0x0000040000027802 */ /* 0x000fe40000000f00 */
[----:B------:R-:W-:Y:S02]  /*ffd0*/  SHF.L.U32 R4, R0, 0x1f, RZ ;  /* 0x0000001f00047819 */ /* 0x000fe400000006ff */
[----:B0-----:R-:W-:-:S05]  /*ffe0*/  LEA R2, R3, R2, 0x18 ;  /* 0x0000000203027211 */ /* 0x001fca00078ec0ff */
[----:B------:R-:W-:-:S04]  /*fff0*/  VIADD R2, R2, 0x58 ;  /* 0x0000005802027836 */ /* 0x000fc80000000000 */
[C---:B------:R-:W-:Y:S02]  /*10000*/  IMAD R7, R9.reuse, 0x8, R2 ;  /* 0x0000000809077824 */ /* 0x040fe400078e0202 */
[----:B------:R-:W-:Y:S02]  /*10010*/  VIADD R9, R9, 0x1 ;  /* 0x0000000109097836 */ /* 0x000fe40000000000 */
[----:B------:R-:W0:Y:S03]  /*10020*/  SYNCS.PHASECHK.TRANS64.TRYWAIT P0, [R7+URZ], R4 ;  /* 0x00000004070075a7 */ /* 0x000e26000800017f */
[----:B------:R-:W-:-:S04]  /*10030*/  ISETP.NE.AND P1, PT, R9, 0xb, PT ;  /* 0x0000000b0900780c */ /* 0x000fc80003f25270 */
[----:B------:R-:W-:Y:S02]  /*10040*/  SEL R3, RZ, 0x1, P1 ;  /* 0x00000001ff037807 */ /* 0x000fe40000800000 */
[----:B------:R-:W-:Y:S02]  /*10050*/  SEL R9, R9, RZ, P1 ;  /* 0x000000ff09097207 */ /* 0x000fe40000800000 */
[----:B------:R-:W-:-:S03]  /*10060*/  LOP3.LUT R6, R0, R3, RZ, 0x3c, !PT ;  /* 0x0000000300067212 */ /* 0x000fc600078e3cff */
[----:B------:R-:W-:Y:S01]  /*10070*/  IMAD R8, R9, 0x8, R2 ;  /* 0x0000000809087824 */ /* 0x000fe200078e0202 */
[----:B------:R-:W-:Y:S01]  /*10080*/  SHF.L.U32 R5, R6, 0x1f, RZ ;  /* 0x0000001f06057819 */ /* 0x000fe200000006ff */
[----:B0-----:R-:W-:Y:S06]  /*10090*/  @!P0 BRA `(.L_x_320) ;  /* 0x00000008001c8947 */ /* 0x001fec0003800000 */
.L_x_340:
[----:B------:R-:W1:Y:S01]  /*100a0*/  SYNCS.PHASECHK.TRANS64.TRYWAIT P0, [R8+URZ], R5 ;  /* 0x00000005080075a7 */ /* 0x000e62000800017f */
[----:B------:R-:W-:-:S05]  /*100b0*/  VIADD R0, R9, 0x1 ;  /* 0x0000000109007836 */ /* 0x000fca0000000000 */
[----:B------:R-:W-:-:S04]  /*100c0*/  ISETP.NE.AND P1, PT, R0, 0xb, PT ;  /* 0x0000000b0000780c */ /* 0x000fc80003f25270 */
[----:B------:R-:W-:Y:S02]  /*100d0*/  SEL R3, RZ, 0x1, P1 ;  /* 0x00000001ff037807 */ /* 0x000fe40000800000 */
[----:B0-----:R-:W-:Y:S02]  /*100e0*/  SEL R7, R0, RZ, P1 ;  /* 0x000000ff00077207 */ /* 0x001fe40000800000 */
[----:B------:R-:W-:-:S03]  /*100f0*/  LOP3.LUT R6, R6, R3, RZ, 0x3c, !PT ;  /* 0x0000000306067212 */ /* 0x000fc600078e3cff */
[----:B------:R-:W-:Y:S01]  /*10100*/  IMAD R9, R7, 0x8, R2 ;  /* 0x0000000807097824 */ /* 0x000fe200078e0202 */
[----:B------:R-:W-:Y:S01]  /*10110*/  SHF.L.U32 R4, R6, 0x1f, RZ ;  /* 0x0000001f06047819 */ /* 0x000fe200000006ff */
[----:B-1----:R-:W-:Y:S06]  /*10120*/  @!P0 BRA `(.L_x_321) ;  /* 0x00000008000c8947 */ /* 0x002fec0003800000 */
.L_x_341:
[----:B------:R-:W1:Y:S01]  /*10130*/  SYNCS.PHASECHK.TRANS64.TRYWAIT P0, [R9+URZ], R4 ;  /* 0x00000004090075a7 */ /* 0x000e62000800017f */
[----:B------:R-:W-:-:S05]  /*10140*/  VIADD R0, R7, 0x1 ;  /* 0x0000000107007836 */ /* 0x000fca0000000000 */
[----:B------:R-:W-:-:S04]  /*10150*/  ISETP.NE.AND P1, PT, R0, 0xb, PT ;  /* 0x0000000b0000780c */ /* 0x000fc80003f25270 */
[----:B------:R-:W-:Y:S02]  /*10160*/  SEL R3, RZ, 0x1, P1 ;  /* 0x00000001ff037807 */ /* 0x000fe40000800000 */
[----:B------:R-:W-:Y:S02]  /*10170*/  SEL R7, R0, RZ, P1 ;  /* 0x000000ff00077207 */ /* 0x000fe40000800000 */
[----:B------:R-:W-:-:S03]  /*10180*/  LOP3.LUT R6, R6, R3, RZ, 0x3c, !PT ;  /* 0x0000000306067212 */ /* 0x000fc600078e3cff */
[----:B0-----:R-:W-:Y:S01]  /*10190*/  IMAD R8, R7, 0x8, R2 ;  /* 0x0000000807087824 */ /* 0x001fe200078e0202 */
[----:B------:R-:W-:Y:S01]  /*101a0*/  SHF.L.U32 R5, R6, 0x1f, RZ ;  /* 0x0000001f06057819 */ /* 0x000fe200000006ff */
[----:B-1----:R-:W-:Y:S06]  /*101b0*/  @!P0 BRA `(.L_x_322) ;  /* 0x0000000400fc8947 */ /* 0x002fec0003800000 */
.L_x_342:
        /* <DEDUP_REMOVED lines=9> */
.L_x_343:
        /* <DEDUP_REMOVED lines=9> */
.L_x_344:
        /* <DEDUP_REMOVED lines=9> */
.L_x_345:
        /* <DEDUP_REMOVED lines=9> */
.L_x_346:
        /* <DEDUP_REMOVED lines=9> */
.L_x_347:
[----:B------:R-:W1:Y:S01]  /*10490*/  SYNCS.PHASECHK.TRANS64.TRYWAIT P0, [R9+URZ], R4 ;  /* 0x00000004090075a7 */ /* 0x000e62000800017f */
[----:B------:R-:W-:-:S05]  /*104a0*/  VIADD R0, R7, 0x1 ;  /* 0x0000000107007836 */ /* 0x000fca0000000000 */
[----:B------:R-:W-:-:S04]  /*104b0*/  ISETP.NE.AND P1, PT, R0, 0xb, PT ;  /* 0x0000000b0000780c */ /* 0x000fc80003f25270 */
[----:B------:R-:W-:Y:S02]  /*104c0*/  SEL R3, RZ, 0x1, P1 ;  /* 0x00000001ff037807 */ /* 0x000fe40000800000 */
[----:B------:R-:W-:Y:S02]  /*104d0*/  SEL R7, R0, RZ, P1 ;  /* 0x000000ff00077207 */ /* 0x000fe40000800000 */
[----:B------:R-:W-:-:S03]  /*104e0*/  LOP3.LUT R11, R6, R3, RZ, 0x3c, !PT ;  /* 0x00000003060b7212 */ /* 0x000fc600078e3cff */
[----:B------:R-:W-:Y:S01]  /*104f0*/  IMAD R6, R7, 0x8, R2 ;  /* 0x0000000807067824 */ /* 0x000fe200078e0202 */
[----:B0-----:R-:W-:Y:S01]  /*10500*/  SHF.L.U32 R5, R11, 0x1f, RZ ;  /* 0x0000001f0b057819 */ /* 0x001fe200000006ff */
[----:B-1----:R-:W-:Y:S06]  /*10510*/  @!P0 BRA `(.L_x_328) ;  /* 0x00000004009c8947 */ /* 0x002fec0003800000 */
.L_x_348:
[----:B------:R-:W1:Y:S01]  /*10520*/  SYNCS.PHASECHK.TRANS64.TRYWAIT P0, [R6+URZ], R5 ;  /* 0x00000005060075a7 */ /* 0x000e62000800017f */
[----:B------:R-:W-:-:S05]  /*10530*/  VIADD R0, R7, 0x1 ;  /* 0x0000000107007836 */ /* 0x000fca0000000000 */
[----:B------:R-:W-:-:S04]  /*10540*/  ISETP.NE.AND P1, PT, R0, 0xb, PT ;  /* 0x0000000b0000780c */ /* 0x000fc80003f25270 */
[----:B0-----:R-:W-:Y:S02]  /*10550*/  SEL R4, RZ, 0x1, P1 ;  /* 0x00000001ff047807 */ /* 0x001fe40000800000 */
[----:B------:R-:W-:Y:S02]  /*10560*/  SEL R3, R0, RZ, P1 ;  /* 0x000000ff00037207 */ /* 0x000fe40000800000 */
[----:B------:R-:W-:Y:S01]  /*10570*/  LOP3.LUT R0, R11, R4, RZ, 0x3c, !PT ;  /* 0x000000040b007212 */ /* 0x000fe200078e3cff */
[----:B-1----:R-:W-:Y:S06]  /*10580*/  @!P0 BRA `(.L_x_329) ;  /* 0x0000000400948947 */ /* 0x002fec0003800000 */
.L_x_349:
[----:B------:R-:W-:Y:S01]  /*10590*/  IMAD R3, R3, 0x8, R2 ;  /* 0x0000000803037824 */ /* 0x000fe200078e0202 */
[----:B------:R-:W-:-:S07]  /*105a0*/  SHF.L.U32 R0, R0, 0x1f, RZ ;  /* 0x0000001f00007819 */ /* 0x000fce00000006ff */
.L_x_330:
[----:B-1----:R1:W2:Y:S02]  /*105b0*/  SYNCS.PHASECHK.TRANS64.TRYWAIT P0, [R3+URZ], R0 ;  /* 0x00000000030075a7 */ /* 0x0022a4000800017f */
[----:B--2---:R-:W-:Y:S05]  /*105c0*/  @!P0 NANOSLEEP.SYNCS 0x989680 ;  /* 0x009896800000895d */ /* 0x004fea0003900000 */
[----:B------:R-:W2:Y:S02]  /*105d0*/  @!P0 SYNCS.PHASECHK.TRANS64 P0, [R3+URZ], R0 ;  /* 0x00000000030085a7 */ /* 0x000ea4000800007f */
[----:B--2---:R-:W-:Y:S05]  /*105e0*/  @!P0 BRA `(.L_x_330) ;  /* 0xfffffffc00f08947 */ /* 0x004fea000383ffff */
.L_x_318:
[----:B------:R-:W-:Y:S05]  /*105f0*/  BSYNC B0 ;  /* 0x0000000000007941 */ /* 0x000fea0003800000 */
.L_x_317:
[----:B------:R-:W-:Y:S05]  /*10600*/  EXIT ;  /* 0x000000000000794d */ /* 0x000fea0003800000 */
.L_x_20:
[----:B----4-:R-:W-:-:S04]  /*10610*/  IMAD.U32 R3, RZ, RZ, UR17 ;  /* 0x00000011ff037e24 */ /* 0x010fc8000f8e00ff */
[----:B------:R4:W0:Y:S03]  /*10620*/  SYNCS.PHASECHK.TRANS64.TRYWAIT P1, [R3+URZ+-0x8], R0 ;  /* 0xfffff800030075a7 */ /* 0x000826000802017f */
[----:B0-----:R-:W-:Y:S05]  /*10630*/  @!P1 NANOSLEEP.SYNCS 0x989680 ;  /* 0x009896800000995d */ /* 0x001fea0003900000 */
[----:B------:R-:W0:Y:S02]  /*10640*/  @!P1 SYNCS.PHASECHK.TRANS64 P1, [R3+URZ+-0x8], R0 ;  /* 0xfffff800030095a7 */ /* 0x000e24000802007f */
[----:B0-----:R-:W-:Y:S05]  /*10650*/  @!P1 BRA `(.L_x_20) ;  /* 0xfffffffc00ec9947 */ /* 0x001fea000383ffff */
[----:B------:R-:W-:Y:S05]  /*10660*/  BRA `(.L_x_331) ;  /* 0xffffff1000907947 */ /* 0x000fea000383ffff */
.L_x_25:
[----:B-1----:R-:W-:-:S04]  /*10670*/  IMAD.U32 R3, RZ, RZ, UR6 ;  /* 0x00000006ff037e24 */ /* 0x002fc8000f8e00ff */
[----:B------:R1:W2:Y:S03]  /*10680*/  SYNCS.PHASECHK.TRANS64.TRYWAIT P1, [R3+URZ], R0 ;  /* 0x00000000030075a7 */ /* 0x0002a6000802017f */
[----:B--2---:R-:W-:Y:S05]  /*10690*/  @!P1 NANOSLEEP.SYNCS 0x989680 ;  /* 0x009896800000995d */ /* 0x004fea0003900000 */
[----:B------:R-:W2:Y:S02]  /*106a0*/  @!P1 SYNCS.PHASECHK.TRANS64 P1, [R3+URZ], R0 ;  /* 0x00000000030095a7 */ /* 0x000ea4000802007f */
[----:B--2---:R-:W-:Y:S05]  /*106b0*/  @!P1 BRA `(.L_x_25) ;  /* 0xfffffffc00ec9947 */ /* 0x004fea000383ffff */
[----:B------:R-:W-:Y:S05]  /*106c0*/  BRA `(.L_x_24) ;  /* 0xffffff1800fc7947 */ /* 0x000fea000383ffff */
.L_x_31:
[----:B-----5:R1:W-:Y:S02]  /*106d0*/  STL [R1+0xa0], R0 ;  /* 0x0000a00001007387 */ /* 0x0203e40000100800 */
[----:B-1----:R-:W-:-:S04]  /*106e0*/  IMAD.U32 R0, RZ, RZ, UR9 ;  /* 0x00000009ff007e24 */ /* 0x002fc8000f8e00ff */
[----:B------:R1:W3:Y:S03]  /*106f0*/  SYNCS.PHASECHK.TRANS64.TRYWAIT P1, [R0+URZ], R229 ;  /* 0x000000e5000075a7 */ /* 0x0002e6000802017f */
[----:B---3--:R-:W-:Y:S05]  /*10700*/  @!P1 NANOSLEEP.SYNCS 0x989680 ;  /* 0x009896800000995d */ /* 0x008fea0003900000 */
[----:B------:R1:W3:Y:S02]  /*10710*/  @!P1 SYNCS.PHASECHK.TRANS64 P1, [R0+URZ], R229 ;  /* 0x000000e5000095a7 */ /* 0x0002e4000802007f */
[----:B-1----:R1:W5:Y:S02]  /*10720*/  LDL.LU R0, [R1+0xa0] ;  /* 0x0000a00001007983 */ /* 0x0023640000300800 */
[----:B-1-3--:R-:W-:Y:S05]  /*10730*/  @!P1 BRA `(.L_x_31) ;  /* 0xfffffffc00e49947 */ /* 0x00afea000383ffff */
[----:B------:R-:W-:Y:S05]  /*10740*/  BRA `(.L_x_30) ;  /* 0xffffff2c00647947 */ /* 0x000fea000383ffff */
.L_x_39:
[----:B0-----:R-:W-:-:S04]  /*10750*/  IMAD.U32 R25, RZ, RZ, UR17 ;  /* 0x00000011ff197e24 */ /* 0x001fc8000f8e00ff */
[----:B------:R0:W3:Y:S03]  /*10760*/  SYNCS.PHASECHK.TRANS64.TRYWAIT P1, [R25+URZ+0x8], R24 ;  /* 0x00000818190075a7 */ /* 0x0000e6000802017f */
[----:B---3--:R-:W-:Y:S05]  /*10770*/  @!P1 NANOSLEEP.SYNCS 0x989680 ;  /* 0x009896800000995d */ /* 0x008fea0003900000 */
[----:B------:R-:W3:Y:S02]  /*10780*/  @!P1 SYNCS.PHASECHK.TRANS64 P1, [R25+URZ+0x8], R24 ;  /* 0x00000818190095a7 */ /* 0x000ee4000802007f */
[----:B---3--:R-:W-:Y:S05]  /*10790*/  @!P1 BRA `(.L_x_39) ;  /* 0xfffffffc00ec9947 */ /* 0x008fea000383ffff */
[----:B------:R-:W-:Y:S05]  /*107a0*/  BRA `(.L_x_332) ;  /* 0xffffff50005c7947 */ /* 0x000fea000383ffff */
.L_x_304:
[----:B------:R-:W-:Y:S01]  /*107b0*/  BSSY B1, `(.L_x_333) ;  /* 0x0000006000017945 */ /* 0x000fe20003800000 */
[----:B------:R-:W-:-:S07]  /*107c0*/  IMAD.MOV.U32 R2, RZ, RZ, -0x1 ;  /* 0xffffffffff027424 */ /* 0x000fce00078e00ff */
[----:B------:R-:W-:Y:S05]  /*107d0*/  WARPSYNC.COLLECTIVE R2, `(.L_x_334) ;  /* 0x00000000020c7348 */ /* 0x000fea0003c00000 */
[----:B------:R-:W-:Y:S02]  /*107e0*/  ELECT P1, UR62, PT ;  /* 0x00000000003e782f */ /* 0x000fe40003820000 */
[----:B------:R-:W-:Y:S01]  /*107f0*/  MOV R2, UR62 ;  /* 0x0000003e00027c02 */ /* 0x000fe20008000f00 */
[----:B------:R-:W-:Y:S10]  /*10800*/  ENDCOLLECTIVE ;  /* 0x000000000000791b */ /* 0x000ff40003800000 */
.L_x_334:
[----:B------:R-:W-:Y:S05]  /*10810*/  BSYNC B1 ;  /* 0x0000000000017941 */ /* 0x000fea0003800000 */
.L_x_333:
[----:B------:R-:W-:Y:S05]  /*10820*/  BRA `(.L_x_335) ;  /* 0xffffffe800b47947 */ /* 0x000fea000383ffff */
.L_x_307:
[----:B-1----:R1:W2:Y:S02]  /*10830*/  SYNCS.PHASECHK.TRANS64.TRYWAIT P1, [R11+URZ+0x58], R4 ;  /* 0x000058040b0075a7 */ /* 0x0022a4000802017f */
[----:B--2---:R-:W-:Y:S05]  /*10840*/  @!P1 NANOSLEEP.SYNCS 0x989680 ;  /* 0x009896800000995d */ /* 0x004fea0003900000 */
[----:B------:R-:W2:Y:S02]  /*10850*/  @!P1 SYNCS.PHASECHK.TRANS64 P1, [R11+URZ+0x58], R4 ;  /* 0x000058040b0095a7 */ /* 0x000ea4000802007f */
[----:B--2---:R-:W-:Y:S05]  /*10860*/  @!P1 BRA `(.L_x_307) ;  /* 0xfffffffc00f09947 */ /* 0x004fea000383ffff */
[----:B------:R-:W-:Y:S05]  /*10870*/  BRA `(.L_x_336) ;  /* 0xffffffe800f87947 */ /* 0x000fea000383ffff */
.L_x_316:
[----:B------:R-:W-:Y:S01]  /*10880*/  BSSY B0, `(.L_x_337) ;  /* 0x0000006000007945 */ /* 0x000fe20003800000 */
[----:B------:R-:W-:-:S07]  /*10890*/  IMAD.MOV.U32 R2, RZ, RZ, -0x1 ;  /* 0xffffffffff027424 */ /* 0x000fce00078e00ff */
[----:B01----:R-:W-:Y:S05]  /*108a0*/  WARPSYNC.COLLECTIVE R2, `(.L_x_338) ;  /* 0x00000000020c7348 */ /* 0x003fea0003c00000 */
[----:B------:R-:W-:Y:S02]  /*108b0*/  ELECT P1, UR62, PT ;  /* 0x00000000003e782f */ /* 0x000fe40003820000 */
[----:B------:R-:W-:Y:S01]  /*108c0*/  MOV R2, UR62 ;  /* 0x0000003e00027c02 */ /* 0x000fe20008000f00 */
[----:B01----:R-:W-:Y:S10]  /*108d0*/  ENDCOLLECTIVE ;  /* 0x000000000000791b */ /* 0x003ff40003800000 */
.L_x_338:
[----:B------:R-:W-:Y:S05]  /*108e0*/  BSYNC B0 ;  /* 0x0000000000007941 */ /* 0x000fea0003800000 */
.L_x_337:
[----:B------:R-:W-:Y:S01]  /*108f0*/  PLOP3.LUT P0, PT, P1, PT, PT, 0x80, 0x0 ;  /* 0x000000000000781c */ /* 0x000fe20000f0f070 */
[----:B------:R-:W-:-:S12]  /*10900*/  BRA `(.L_x_339) ;  /* 0xfffffff4008c7947 */ /* 0x000fd8000383ffff */
.L_x_320:
[----:B0-----:R0:W1:Y:S02]  /*10910*/  SYNCS.PHASECHK.TRANS64.TRYWAIT P0, [R7+URZ], R4 ;  /* 0x00000004070075a7 */ /* 0x001064000800017f */
[----:B-1----:R-:W-:Y:S05]  /*10920*/  @!P0 NANOSLEEP.SYNCS 0x989680 ;  /* 0x009896800000895d */ /* 0x002fea0003900000 */
[----:B------:R-:W1:Y:S02]  /*10930*/  @!P0 SYNCS.PHASECHK.TRANS64 P0, [R7+URZ], R4 ;  /* 0x00000004070085a7 */ /* 0x000e64000800007f */
[----:B-1----:R-:W-:Y:S05]  /*10940*/  @!P0 BRA `(.L_x_320) ;  /* 0xfffffffc00f08947 */ /* 0x002fea000383ffff */
[----:B------:R-:W-:Y:S05]  /*10950*/  BRA `(.L_x_340) ;  /* 0xfffffff400d07947 */ /* 0x000fea000383ffff */
.L_x_321:
[----:B0-----:R0:W1:Y:S02]  /*10960*/  SYNCS.PHASECHK.TRANS64.TRYWAIT P0, [R8+URZ], R5 ;  /* 0x00000005080075a7 */ /* 0x001064000800017f */
[----:B-1----:R-:W-:Y:S05]  /*10970*/  @!P0 NANOSLEEP.SYNCS 0x989680 ;  /* 0x009896800000895d */ /* 0x002fea0003900000 */
[----:B------:R-:W1:Y:S02]  /*10980*/  @!P0 SYNCS.PHASECHK.TRANS64 P0, [R8+URZ], R5 ;  /* 0x00000005080085a7 */ /* 0x000e64000800007f */
[----:B-1----:R-:W-:Y:S05]  /*10990*/  @!P0 BRA `(.L_x_321) ;  /* 0xfffffffc00f08947 */ /* 0x002fea000383ffff */
[----:B------:R-:W-:Y:S05]  /*109a0*/  BRA `(.L_x_341) ;  /* 0xfffffff400e07947 */ /* 0x000fea000383ffff */
.L_x_322:
[----:B0-----:R0:W1:Y:S02]  /*109b0*/  SYNCS.PHASECHK.TRANS64.TRYWAIT P0, [R9+URZ], R4 ;  /* 0x00000004090075a7 */ /* 0x001064000800017f */
[----:B-1----:R-:W-:Y:S05]  /*109c0*/  @!P0 NANOSLEEP.SYNCS 0x989680 ;  /* 0x009896800000895d */ /* 0x002fea0003900000 */
[----:B------:R-:W1:Y:S02]  /*109d0*/  @!P0 SYNCS.PHASECHK.TRANS64 P0, [R9+URZ], R4 ;  /* 0x00000004090085a7 */ /* 0x000e64000800007f */
[----:B-1----:R-:W-:Y:S05]  /*109e0*/  @!P0 BRA `(.L_x_322) ;  /* 0xfffffffc00f08947 */ /* 0x002fea000383ffff */
[----:B------:R-:W-:Y:S05]  /*109f0*/  BRA `(.L_x_342) ;  /* 0xfffffff400f07947 */ /* 0x000fea000383ffff */
.L_x_323:
[----:B0-----:R0:W1:Y:S02]  /*10a00*/  SYNCS.PHASECHK.TRANS64.TRYWAIT P0, [R8+URZ], R5 ;  /* 0x00000005080075a7 */ /* 0x001064000800017f */
[----:B-1----:R-:W-:Y:S05]  /*10a10*/  @!P0 NANOSLEEP.SYNCS 0x989680 ;  /* 0x009896800000895d */ /* 0x002fea0003900000 */
[----:B------:R-:W1:Y:S02]  /*10a20*/  @!P0 SYNCS.PHASECHK.TRANS64 P0, [R8+URZ], R5 ;  /* 0x00000005080085a7 */ /* 0x000e64000800007f */
[----:B-1----:R-:W-:Y:S05]  /*10a30*/  @!P0 BRA `(.L_x_323) ;  /* 0xfffffffc00f08947 */ /* 0x002fea000383ffff */
[----:B------:R-:W-:Y:S05]  /*10a40*/  BRA `(.L_x_343) ;  /* 0xfffffff800007947 */ /* 0x000fea000383ffff */
.L_x_324:
[----:B0-----:R0:W1:Y:S02]  /*10a50*/  SYNCS.PHASECHK.TRANS64.TRYWAIT P0, [R9+URZ], R4 ;  /* 0x00000004090075a7 */ /* 0x001064000800017f */
[----:B-1----:R-:W-:Y:S05]  /*10a60*/  @!P0 NANOSLEEP.SYNCS 0x989680 ;  /* 0x009896800000895d */ /* 0x002fea0003900000 */
[----:B------:R-:W1:Y:S02]  /*10a70*/  @!P0 SYNCS.PHASECHK.TRANS64 P0, [R9+URZ], R4 ;  /* 0x00000004090085a7 */ /* 0x000e64000800007f */
[----:B-1----:R-:W-:Y:S05]  /*10a80*/  @!P0 BRA `(.L_x_324) ;  /* 0xfffffffc00f08947 */ /* 0x002fea000383ffff */
[----:B------:R-:W-:Y:S05]  /*10a90*/  BRA `(.L_x_344) ;  /* 0xfffffff800107947 */ /* 0x000fea000383ffff */
.L_x_325:
[----:B0-----:R0:W1:Y:S02]  /*10aa0*/  SYNCS.PHASECHK.TRANS64.TRYWAIT P0, [R8+URZ], R5 ;  /* 0x00000005080075a7 */ /* 0x001064000800017f */
[----:B-1----:R-:W-:Y:S05]  /*10ab0*/  @!P0 NANOSLEEP.SYNCS 0x989680 ;  /* 0x009896800000895d */ /* 0x002fea0003900000 */
[----:B------:R-:W1:Y:S02]  /*10ac0*/  @!P0 SYNCS.PHASECHK.TRANS64 P0, [R8+URZ], R5 ;  /* 0x00000005080085a7 */ /* 0x000e64000800007f */
[----:B-1----:R-:W-:Y:S05]  /*10ad0*/  @!P0 BRA `(.L_x_325) ;  /* 0xfffffffc00f08947 */ /* 0x002fea000383ffff */
[----:B------:R-:W-:Y:S05]  /*10ae0*/  BRA `(.L_x_345) ;  /* 0xfffffff800207947 */ /* 0x000fea000383ffff */
.L_x_326:
[----:B0-----:R0:W1:Y:S02]  /*10af0*/  SYNCS.PHASECHK.TRANS64.TRYWAIT P0, [R9+URZ], R4 ;  /* 0x00000004090075a7 */ /* 0x001064000800017f */
[----:B-1----:R-:W-:Y:S05]  /*10b00*/  @!P0 NANOSLEEP.SYNCS 0x989680 ;  /* 0x009896800000895d */ /* 0x002fea0003900000 */
[----:B------:R-:W1:Y:S02]  /*10b10*/  @!P0 SYNCS.PHASECHK.TRANS64 P0, [R9+URZ], R4 ;  /* 0x00000004090085a7 */ /* 0x000e64000800007f */
[----:B-1----:R-:W-:Y:S05]  /*10b20*/  @!P0 BRA `(.L_x_326) ;  /* 0xfffffffc00f08947 */ /* 0x002fea000383ffff */
[----:B------:R-:W-:Y:S05]  /*10b30*/  BRA `(.L_x_346) ;  /* 0xfffffff800307947 */ /* 0x000fea000383ffff */
.L_x_327:
[----:B0-----:R0:W1:Y:S02]  /*10b40*/  SYNCS.PHASECHK.TRANS64.TRYWAIT P0, [R8+URZ], R5 ;  /* 0x00000005080075a7 */ /* 0x001064000800017f */
[----:B-1----:R-:W-:Y:S05]  /*10b50*/  @!P0 NANOSLEEP.SYNCS 0x989680 ;  /* 0x009896800000895d */ /* 0x002fea0003900000 */
[----:B------:R-:W1:Y:S02]  /*10b60*/  @!P0 SYNCS.PHASECHK.TRANS64 P0, [R8+URZ], R5 ;  /* 0x00000005080085a7 */ /* 0x000e64000800007f */
[----:B-1----:R-:W-:Y:S05]  /*10b70*/  @!P0 BRA `(.L_x_327) ;  /* 0xfffffffc00f08947 */ /* 0x002fea000383ffff */
[----:B------:R-:W-:Y:S05]  /*10b80*/  BRA `(.L_x_347) ;  /* 0xfffffff800407947 */ /* 0x000fea000383ffff */
.L_x_328:
[----:B0-----:R0:W1:Y:S02]  /*10b90*/  SYNCS.PHASECHK.TRANS64.TRYWAIT P0, [R9+URZ], R4 ;  /* 0x00000004090075a7 */ /* 0x001064000800017f */
[----:B-1----:R-:W-:Y:S05]  /*10ba0*/  @!P0 NANOSLEEP.SYNCS 0x989680 ;  /* 0x009896800000895d */ /* 0x002fea0003900000 */
[----:B------:R-:W1:Y:S02]  /*10bb0*/  @!P0 SYNCS.PHASECHK.TRANS64 P0, [R9+URZ], R4 ;  /* 0x00000004090085a7 */ /* 0x000e64000800007f */
[----:B-1----:R-:W-:Y:S05]  /*10bc0*/  @!P0 BRA `(.L_x_328) ;  /* 0xfffffffc00f08947 */ /* 0x002fea000383ffff */
[----:B------:R-:W-:Y:S05]  /*10bd0*/  BRA `(.L_x_348) ;  /* 0xfffffff800507947 */ /* 0x000fea000383ffff */
.L_x_329:
[----:B0-----:R0:W1:Y:S02]  /*10be0*/  SYNCS.PHASECHK.TRANS64.TRYWAIT P0, [R6+URZ], R5 ;  /* 0x00000005060075a7 */ /* 0x001064000800017f */
[----:B-1----:R-:W-:Y:S05]  /*10bf0*/  @!P0 NANOSLEEP.SYNCS 0x989680 ;  /* 0x009896800000895d */ /* 0x002fea0003900000 */
[----:B------:R-:W1:Y:S02]  /*10c00*/  @!P0 SYNCS.PHASECHK.TRANS64 P0, [R6+URZ], R5 ;  /* 0x00000005060085a7 */ /* 0x000e64000800007f */
[----:B-1----:R-:W-:Y:S05]  /*10c10*/  @!P0 BRA `(.L_x_329) ;  /* 0xfffffffc00f08947 */ /* 0x002fea000383ffff */
[----:B------:R-:W-:Y:S05]  /*10c20*/  BRA `(.L_x_349) ;  /* 0xfffffff800587947 */ /* 0x000fea000383ffff */
.L_x_350:
[----:B------:R-:W-:-:S00]  /*10c30*/  BRA `(.L_x_350) ;  /* 0xfffffffc00fc7947 */ /* 0x000fc0000383ffff */
[----:B------:R-:W-:-:S00]  /*10c40*/  NOP ;  /* 0x0000000000007918 */ /* 0x000fc00000000000 */
        /* <DEDUP_REMOVED lines=11> */
.L_x_351:


//--------------------- .nv.shared._ZN7cutlass13device_kernelINS_4gemm6kernel13GemmUniversalIN4cute5tupleIJiiiiEEENS1_10collective13CollectiveMmaINS1_37MainloopSm90TmaGmmaWarpSpecializedFP8ILi11ENS5_IJNS4_1CILi1EEENSA_ILi2EEESB_EEENS1_32KernelTmaWarpSpecializedPingpongEEENS5_IJNSA_ILi64EEENSA_ILi256EEESG_EEENS_12float_e4m3_tENS5_IJlSB_lEEESJ_SK_NS4_8TiledMMAINS4_8MMA_AtomIJNS4_4SM904GMMA31MMA_64x256x32_F32E4M3E4M3_SS_TNILNSO_7ScaleInE1ELSQ_1EEEEEENS4_6LayoutINS5_IJSB_SB_SB_EEENS5_IJNSA_ILi0EEESV_SV_EEEEENS5_IJNS4_10UnderscoreESY_SY_EEEEENS4_23SM90_TMA_LOAD_MULTICASTENS4_14ComposedLayoutINS4_7SwizzleILi2ELi4ELi3EEENS4_18smem_ptr_flag_bitsILi8EEENST_INS5_IJNSA_ILi8EEESG_EEENS5_IJSG_SB_EEEEEEEvNS4_8identityENS4_13SM90_TMA_LOADES1B_vS1C_EENS_8epilogue10collective6detail29Sm90TmaWarpSpecializedAdapterINS1G_15DefaultEpilogueISJ_SK_SK_NS1F_6thread17LinearCombinationISJ_Li1EffLNS1K_9ScaleType4KindE0ELNS_15FloatRoundStyleE2ESJ_EENS1_15EpilogueDefaultEEEEEvvEEEEvNT_6ParamsE --------------------------
	.section	.nv.shared._ZN7cutlass13device_kernelINS_4gemm6kernel13GemmUniversalIN4cute5tupleIJiiiiEEENS1_10collective13CollectiveMmaINS1_37MainloopSm90TmaGmmaWarpSpecializedFP8ILi11ENS5_IJNS4_1CILi1EEENSA_ILi2EEESB_EEENS1_32KernelTmaWarpSpecializedPingpongEEENS5_IJNSA_ILi64EEENSA_ILi256EEESG_EEENS_12float_e4m3_tENS5_IJlSB_lEEESJ_SK_NS4_8TiledMMAINS4_8MMA_AtomIJNS4_4SM904GMMA31MMA_64x256x32_F32E4M3E4M3_SS_TNILNSO_7ScaleInE1ELSQ_1EEEEEENS4_6LayoutINS5_IJSB_SB_SB_EEENS5_IJNSA_ILi0EEESV_SV_EEEEENS5_IJNS4_10UnderscoreESY_SY_EEEEENS4_23SM90_TMA_LOAD_MULTICASTENS4_14ComposedLayoutINS4_7SwizzleILi2ELi4ELi3EEENS4_18smem_ptr_flag_bitsILi8EEENST_INS5_IJNSA_ILi8EEESG_EEENS5_IJSG_SB_EEEEEEEvNS4_8identityENS4_13SM90_TMA_LOADES1B_vS1C_EENS_8epilogue10collective6detail29Sm90TmaWarpSpecializedAdapterINS1G_15DefaultEpilogueISJ_SK_SK_NS1F_6thread17LinearCombinationISJ_Li1EffLNS1K_9ScaleType4KindE0ELNS_15FloatRoundStyleE2ESJ_EENS1_15EpilogueDefaultEEEEEvvEEEEvNT_6ParamsE,"aw",@nobits
	.sectionflags	@""
	.align	16
	.zero		1024


//--------------------- .nv.shared.reserved.0     --------------------------
	.section	.nv.shared.reserved.0,"aw",@nobits
	.weak		__nv_reservedSMEM_offset_0_alias
	.size		__nv_reservedSMEM_offset_0_alias, 0, 0
	.other		__nv_reservedSMEM_offset_0_alias,@"STO_CUDA_RESERVED_SHARED STV_DEFAULT"
__nv_reservedSMEM_offset_0_alias:
	.zero		0


//--------------------- .nv.global                --------------------------
	.section	.nv.global,"aw",@nobits
.nv.global:
	.type		_ZN40_INTERNAL_3dbb7690_4_k_cu_b371f658_207044cute1_E,@object
	.size		_ZN40_INTERNAL_3dbb7690_4_k_cu_b371f658_207044cute1_E,(_ZN40_INTERNAL_3dbb7690_4_k_cu_b371f658_207044cuda3std3__45__cpo6cbeginE - _ZN40_INTERNAL_3dbb7690_4_k_cu_b371f658_207044cute1_E)
_ZN40_INTERNAL_3dbb7690_4_k_cu_b371f658_207044cute1_E:
	.zero		1
	.type		_ZN40_INTERNAL_3dbb7690_4_k_cu_b371f658_207044cuda3std3__45__cpo6cbeginE,@object
	.size		_ZN40_INTERNAL_3dbb7690_4_k_cu_b371f658_207044cuda3std3__45__cpo6cbeginE,(_ZN40_INTERNAL_3dbb7690_4_k_cu_b371f658_207044cuda3std3__48in_placeE - _ZN40_INTERNAL_3dbb7690_4_k_cu_b371f658_207044cuda3std3__45__cpo6cbeginE)
_ZN40_INTERNAL_3dbb7690_4_k_cu_b371f658_207044cuda3std3__45__cpo6cbeginE:
	.zero		1
	.type		_ZN40_INTERNAL_3dbb7690_4_k_cu_b371f658_207044cuda3std3__48in_placeE,@object
	.size		_ZN40_INTERNAL_3dbb7690_4_k_cu_b371f658_207044cuda3std3__48in_placeE,(_ZN40_INTERNAL_3dbb7690_4_k_cu_b371f658_207044cuda3std6ranges3__45__cpo9iter_moveE - _ZN40_INTERNAL_3dbb7690_4_k_cu_b371f658_207044cuda3std3__48in_placeE)
_ZN40_INTERNAL_3dbb7690_4_k_cu_b371f658_207044cuda3std3__48in_placeE:
	.zero		1
	.type		_ZN40_INTERNAL_3dbb7690_4_k_cu_b371f658_207044cuda3std6ranges3__45__cpo9iter_moveE,@object
	.size		_ZN40_INTERNAL_3dbb7690_4_k_cu_b371f658_207044cuda3std6ranges3__45__cpo9iter_moveE,(_ZN40_INTERNAL_3dbb7690_4_k_cu_b371f658_207044cuda3std3__45__cpo5beginE - _ZN40_INTERNAL_3dbb7690_4_k_cu_b371f658_207044cuda3std6ranges3__45__cpo9iter_moveE)
_ZN40_INTERNAL_3dbb7690_4_k_cu_b371f658_207044cuda3std6ranges3__45__cpo9iter_moveE:
	.zero		1
	.type		_ZN40_INTERNAL_3dbb7690_4_k_cu_b371f658_207044cuda3std3__45__cpo5beginE,@object
	.size		_ZN40_INTERNAL_3dbb7690_4_k_cu_b371f658_207044cuda3std3__45__cpo5beginE,(_ZN40_INTERNAL_3dbb7690_4_k_cu_b371f658_207044cuda3std3__442_GLOBAL__N__3dbb7690_4_k_cu_b371f658_207046ignoreE - _ZN40_INTERNAL_3dbb7690_4_k_cu_b371f658_207044cuda3std3__45__cpo5beginE)
_ZN40_INTERNAL_3dbb7690_4_k_cu_b371f658_207044cuda3std3__45__cpo5beginE:
	.zero		1
	.type		_ZN40_INTERNAL_3dbb7690_4_k_cu_b371f658_207044cuda3std3__442_GLOBAL__N__3dbb7690_4_k_cu_b371f658_207046ignoreE,@object
	.size		_ZN40_INTERNAL_3dbb7690_4_k_cu_b371f658_207044cuda3std3__442_GLOBAL__N__3dbb7690_4_k_cu_b371f658_207046ignoreE,(_ZN40_INTERNAL_3dbb7690_4_k_cu_b371f658_207044cute7productE - _ZN40_INTERNAL_3dbb7690_4_k_cu_b371f658_207044cuda3std3__442_GLOBAL__N__3dbb7690_4_k_cu_b371f658_207046ignoreE)
_ZN40_INTERNAL_3dbb7690_4_k_cu_b371f658_207044cuda3std3__442_GLOBAL__N__3dbb7690_4_k_cu_b371f658_207046ignoreE:
	.zero		1
	.type		_ZN40_INTERNAL_3dbb7690_4_k_cu_b371f658_207044cute7productE,@object
	.size		_ZN40_INTERNAL_3dbb7690_4_k_cu_b371f658_207044cute7productE,(_ZN40_INTERNAL_3dbb7690_4_k_cu_b371f658_207044cuda3std3__45__cpo3endE - _ZN40_INTERNAL_3dbb7690_4_k_cu_b371f658_207044cute7productE)
_ZN40_INTERNAL_3dbb7690_4_k_cu_b371f658_207044cute7productE:
	.zero		1
	.type		_ZN40_INTERNAL_3dbb7690_4_k_cu_b371f658_207044cuda3std3__45__cpo3endE,@object
	.size		_ZN40_INTERNAL_3dbb7690_4_k_cu_b371f658_207044cuda3std3__45__cpo3endE,(_ZN40_INTERNAL_3dbb7690_4_k_cu_b371f658_207044cuda3std3__419piecewise_constructE - _ZN40_INTERNAL_3dbb7690_4_k_cu_b371f658_207044cuda3std3__45__cpo3endE)
_ZN40_INTERNAL_3dbb7690_4_k_cu_b371f658_207044cuda3std3__45__cpo3endE:
	.zero		1
	.type		_ZN40_INTERNAL_3dbb7690_4_k_cu_b371f658_207044cuda3std3__419piecewise_constructE,@object
	.size		_ZN40_INTERNAL_3dbb7690_4_k_cu_b371f658_207044cuda3std3__419piecewise_constructE,(_ZN40_INTERNAL_3dbb7690_4_k_cu_b371f658_207044cuda3std3__45__cpo4cendE - _ZN40_INTERNAL_3dbb7690_4_k_cu_b371f658_207044cuda3std3__419piecewise_constructE)
_ZN40_INTERNAL_3dbb7690_4_k_cu_b371f658_207044cuda3std3__419piecewise_constructE:
	.zero		1
	.type		_ZN40_INTERNAL_3dbb7690_4_k_cu_b371f658_207044cuda3std3__45__cpo4cendE,@object
	.size		_ZN40_INTERNAL_3dbb7690_4_k_cu_b371f658_207044cuda3std3__45__cpo4cendE,(_ZN40_INTERNAL_3dbb7690_4_k_cu_b371f658_207044cuda3std6ranges3__45__cpo4swapE - _ZN40_INTERNAL_3dbb7690_4_k_cu_b371f658_207044cuda3std3__45__cpo4cendE)
_ZN40_INTERNAL_3dbb7690_4_k_cu_b371f658_207044cuda3std3__45__cpo4cendE:
	.zero		1
	.type		_ZN40_INTERNAL_3dbb7690_4_k_cu_b371f658_207044cuda3std6ranges3__45__cpo4swapE,@object
	.size		_ZN40_INTERNAL_3dbb7690_4_k_cu_b371f658_207044cuda3std6ranges3__45__cpo4swapE,(.L_7 - _ZN40_INTERNAL_3dbb7690_4_k_cu_b371f658_207044cuda3std6ranges3__45__cpo4swapE)
_ZN40_INTERNAL_3dbb7690_4_k_cu_b371f658_207044cuda3std6ranges3__45__cpo4swapE:
	.zero		1
.L_7:


//--------------------- .nv.constant0._ZN7cutlass13device_kernelINS_4gemm6kernel13GemmUniversalIN4cute5tupleIJiiiiEEENS1_10collective13CollectiveMmaINS1_37MainloopSm90TmaGmmaWarpSpecializedFP8ILi11ENS5_IJNS4_1CILi1EEENSA_ILi2EEESB_EEENS1_32KernelTmaWarpSpecializedPingpongEEENS5_IJNSA_ILi64EEENSA_ILi256EEESG_EEENS_12float_e4m3_tENS5_IJlSB_lEEESJ_SK_NS4_8TiledMMAINS4_8MMA_AtomIJNS4_4SM904GMMA31MMA_64x256x32_F32E4M3E4M3_SS_TNILNSO_7ScaleInE1ELSQ_1EEEEEENS4_6LayoutINS5_IJSB_SB_SB_EEENS5_IJNSA_ILi0EEESV_SV_EEEEENS5_IJNS4_10UnderscoreESY_SY_EEEEENS4_23SM90_TMA_LOAD_MULTICASTENS4_14ComposedLayoutINS4_7SwizzleILi2ELi4ELi3EEENS4_18smem_ptr_flag_bitsILi8EEENST_INS5_IJNSA_ILi8EEESG_EEENS5_IJSG_SB_EEEEEEEvNS4_8identityENS4_13SM90_TMA_LOADES1B_vS1C_EENS_8epilogue10collective6detail29Sm90TmaWarpSpecializedAdapterINS1G_15DefaultEpilogueISJ_SK_SK_NS1F_6thread17LinearCombinationISJ_Li1EffLNS1K_9ScaleType4KindE0ELNS_15FloatRoundStyleE2ESJ_EENS1_15EpilogueDefaultEEEEEvvEEEEvNT_6ParamsE --------------------------
	.section	.nv.constant0._ZN7cutlass13device_kernelINS_4gemm6kernel13GemmUniversalIN4cute5tupleIJiiiiEEENS1_10collective13CollectiveMmaINS1_37MainloopSm90TmaGmmaWarpSpecializedFP8ILi11ENS5_IJNS4_1CILi1EEENSA_ILi2EEESB_EEENS1_32KernelTmaWarpSpecializedPingpongEEENS5_IJNSA_ILi64EEENSA_ILi256EEESG_EEENS_12float_e4m3_tENS5_IJlSB_lEEESJ_SK_NS4_8TiledMMAINS4_8MMA_AtomIJNS4_4SM904GMMA31MMA_64x256x32_F32E4M3E4M3_SS_TNILNSO_7ScaleInE1ELSQ_1EEEEEENS4_6LayoutINS5_IJSB_SB_SB_EEENS5_IJNSA_ILi0EEESV_SV_EEEEENS5_IJNS4_10UnderscoreESY_SY_EEEEENS4_23SM90_TMA_LOAD_MULTICASTENS4_14ComposedLayoutINS4_7SwizzleILi2ELi4ELi3EEENS4_18smem_ptr_flag_bitsILi8EEENST_INS5_IJNSA_ILi8EEESG_EEENS5_IJSG_SB_EEEEEEEvNS4_8identityENS4_13SM90_TMA_LOADES1B_vS1C_EENS_8epilogue10collective6detail29Sm90TmaWarpSpecializedAdapterINS1G_15DefaultEpilogueISJ_SK_SK_NS1F_6thread17LinearCombinationISJ_Li1EffLNS1K_9ScaleType4KindE0ELNS_15FloatRoundStyleE2ESJ_EENS1_15EpilogueDefaultEEEEEvvEEEEvNT_6ParamsE,"a",@progbits
	.sectionflags	@""
	.align	4
.nv.constant0._ZN7cutlass13device_kernelINS_4gemm6kernel13GemmUniversalIN4cute5tupleIJiiiiEEENS1_10collective13CollectiveMmaINS1_37MainloopSm90TmaGmmaWarpSpecializedFP8ILi11ENS5_IJNS4_1CILi1EEENSA_ILi2EEESB_EEENS1_32KernelTmaWarpSpecializedPingpongEEENS5_IJNSA_ILi64EEENSA_ILi256EEESG_EEENS_12float_e4m3_tENS5_IJlSB_lEEESJ_SK_NS4_8TiledMMAINS4_8MMA_AtomIJNS4_4SM904GMMA31MMA_64x256x32_F32E4M3E4M3_SS_TNILNSO_7ScaleInE1ELSQ_1EEEEEENS4_6LayoutINS5_IJSB_SB_SB_EEENS5_IJNSA_ILi0EEESV_SV_EEEEENS5_IJNS4_10UnderscoreESY_SY_EEEEENS4_23SM90_TMA_LOAD_MULTICASTENS4_14ComposedLayoutINS4_7SwizzleILi2ELi4ELi3EEENS4_18smem_ptr_flag_bitsILi8EEENST_INS5_IJNSA_ILi8EEESG_EEENS5_IJSG_SB_EEEEEEEvNS4_8identityENS4_13SM90_TMA_LOADES1B_vS1C_EENS_8epilogue10collective6detail29Sm90TmaWarpSpecializedAdapterINS1G_15DefaultEpilogueISJ_SK_SK_NS1F_6thread17LinearCombinationISJ_Li1EffLNS1K_9ScaleType4KindE0ELNS_15FloatRoundStyleE2ESJ_EENS1_15EpilogueDefaultEEEEEvvEEEEvNT_6ParamsE:
	.zero		1664


//--------------------- SYMBOLS --------------------------

	.type		.nv.reservedSmem.offset0,@object
	.size		.nv.reservedSmem.offset0,0x4
